	.target	sm_90a

	.elftype	@"ET_EXEC"


//--------------------- .note.nv.tkinfo           --------------------------
	.section	.note.nv.tkinfo,"",@"SHT_NOTE"
	.sectionflags	@"SHF_NOTE_NV_TKINFO"
	.tkinfo
        /*0018*/ 	.word	0x00000002
        /*0030*/ 	.string	""
        /*0030*/ 	.string	"ptxas"
        /*0030*/ 	.string	"Cuda compilation tools, release 13.0, V13.0.88"
        /*0030*/ 	.string	"Build cuda_13.0.r13.0/compiler.36424714_0"
        /*0030*/ 	.string	"-arch sm_90a -m 64 "



//--------------------- .note.nv.cuinfo           --------------------------
	.section	.note.nv.cuinfo,"",@"SHT_NOTE"
	.sectionflags	@"SHF_NOTE_NV_CUINFO"
        /*0018*/ 	.short	0x0002
        /*001a*/ 	.short	0x005a
        /*001c*/ 	.short	0x0082
	.zero		2


//--------------------- .nv.info                  --------------------------
	.section	.nv.info,"",@"SHT_CUDA_INFO"
	.align	4


	//----- nvinfo : EIATTR_REGCOUNT
	.align		4
        /*0000*/ 	.byte	0x04, 0x2f
        /*0002*/ 	.short	(.L_12 - .L_11)
	.align		4
.L_11:
        /*0004*/ 	.word	index@(_ZN7cutlass13device_kernelINS_4gemm6kernel13GemmUniversalIN4cute5tupleIJiiiiEEENS1_10collective13CollectiveMmaINS1_37MainloopSm90TmaGmmaWarpSpecializedFP8ILi5ENS5_IJNS4_1CILi1EEESB_SB_EEENS1_35KernelTmaWarpSpecializedCooperativeEEENS5_IJNSA_ILi128EEENSA_ILi64EEENSA_ILi32EEEEEENS_12float_e4m3_tENS5_IJlSB_lEEESJ_SK_NS4_8TiledMMAINS4_8MMA_AtomIJNS4_4SM904GMMA30MMA_64x64x32_F32E4M3E4M3_SS_TNILNSO_7ScaleInE1ELSQ_1EEEEEENS4_6LayoutINS5_IJNSA_ILi2EEESB_SB_EEENS5_IJSB_NSA_ILi0EEESW_EEEEENS5_IJNS4_10UnderscoreESZ_SZ_EEEEENS4_13SM90_TMA_LOADENS4_14ComposedLayoutINS4_7SwizzleILi1ELi4ELi3EEENS4_18smem_ptr_flag_bitsILi8EEENST_INS5_IJNSA_ILi8EEESH_EEENS5_IJSH_SB_EEEEEEEvNS4_8identityES12_S1C_vS1D_EENS_8epilogue10collective6detail29Sm90TmaWarpSpecializedAdapterINS1G_15DefaultEpilogueISJ_SK_SK_NS1F_6thread17LinearCombinationISJ_Li1EffLNS1K_9ScaleType4KindE0ELNS_15FloatRoundStyleE2ESJ_EENS1_15EpilogueDefaultEEEEEvvEEEEvNT_6ParamsE)
        /*0008*/ 	.word	0x000000a8


	//----- nvinfo : EIATTR_FRAME_SIZE
	.align		4
.L_12:
        /*000c*/ 	.byte	0x04, 0x11
        /*000e*/ 	.short	(.L_14 - .L_13)
	.align		4
.L_13:
        /*0010*/ 	.word	index@(_ZN7cutlass13device_kernelINS_4gemm6kernel13GemmUniversalIN4cute5tupleIJiiiiEEENS1_10collective13CollectiveMmaINS1_37MainloopSm90TmaGmmaWarpSpecializedFP8ILi5ENS5_IJNS4_1CILi1EEESB_SB_EEENS1_35KernelTmaWarpSpecializedCooperativeEEENS5_IJNSA_ILi128EEENSA_ILi64EEENSA_ILi32EEEEEENS_12float_e4m3_tENS5_IJlSB_lEEESJ_SK_NS4_8TiledMMAINS4_8MMA_AtomIJNS4_4SM904GMMA30MMA_64x64x32_F32E4M3E4M3_SS_TNILNSO_7ScaleInE1ELSQ_1EEEEEENS4_6LayoutINS5_IJNSA_ILi2EEESB_SB_EEENS5_IJSB_NSA_ILi0EEESW_EEEEENS5_IJNS4_10UnderscoreESZ_SZ_EEEEENS4_13SM90_TMA_LOADENS4_14ComposedLayoutINS4_7SwizzleILi1ELi4ELi3EEENS4_18smem_ptr_flag_bitsILi8EEENST_INS5_IJNSA_ILi8EEESH_EEENS5_IJSH_SB_EEEEEEEvNS4_8identityES12_S1C_vS1D_EENS_8epilogue10collective6detail29Sm90TmaWarpSpecializedAdapterINS1G_15DefaultEpilogueISJ_SK_SK_NS1F_6thread17LinearCombinationISJ_Li1EffLNS1K_9ScaleType4KindE0ELNS_15FloatRoundStyleE2ESJ_EENS1_15EpilogueDefaultEEEEEvvEEEEvNT_6ParamsE)
        /*0014*/ 	.word	0x00000000


	//----- nvinfo : EIATTR_MIN_STACK_SIZE
	.align		4
.L_14:
        /*0018*/ 	.byte	0x04, 0x12
        /*001a*/ 	.short	(.L_16 - .L_15)
	.align		4
.L_15:
        /*001c*/ 	.word	index@(_ZN7cutlass13device_kernelINS_4gemm6kernel13GemmUniversalIN4cute5tupleIJiiiiEEENS1_10collective13CollectiveMmaINS1_37MainloopSm90TmaGmmaWarpSpecializedFP8ILi5ENS5_IJNS4_1CILi1EEESB_SB_EEENS1_35KernelTmaWarpSpecializedCooperativeEEENS5_IJNSA_ILi128EEENSA_ILi64EEENSA_ILi32EEEEEENS_12float_e4m3_tENS5_IJlSB_lEEESJ_SK_NS4_8TiledMMAINS4_8MMA_AtomIJNS4_4SM904GMMA30MMA_64x64x32_F32E4M3E4M3_SS_TNILNSO_7ScaleInE1ELSQ_1EEEEEENS4_6LayoutINS5_IJNSA_ILi2EEESB_SB_EEENS5_IJSB_NSA_ILi0EEESW_EEEEENS5_IJNS4_10UnderscoreESZ_SZ_EEEEENS4_13SM90_TMA_LOADENS4_14ComposedLayoutINS4_7SwizzleILi1ELi4ELi3EEENS4_18smem_ptr_flag_bitsILi8EEENST_INS5_IJNSA_ILi8EEESH_EEENS5_IJSH_SB_EEEEEEEvNS4_8identityES12_S1C_vS1D_EENS_8epilogue10collective6detail29Sm90TmaWarpSpecializedAdapterINS1G_15DefaultEpilogueISJ_SK_SK_NS1F_6thread17LinearCombinationISJ_Li1EffLNS1K_9ScaleType4KindE0ELNS_15FloatRoundStyleE2ESJ_EENS1_15EpilogueDefaultEEEEEvvEEEEvNT_6ParamsE)
        /*0020*/ 	.word	0x00000000
.L_16:


//--------------------- .nv.compat                --------------------------
	.section	.nv.compat,"",@"SHT_CUDA_COMPAT_INFO"
	.align	4
        /*0000*/ 	.byte	0x02, 0x09, 0x01, 0x00, 0x02, 0x02, 0x04, 0x00, 0x02, 0x05, 0x05, 0x00, 0x03, 0x07, 0x01, 0x01
        /*0010*/ 	.byte	0x02, 0x03, 0x01, 0x00, 0x02, 0x06, 0x01, 0x00, 0x04, 0x0b, 0x08, 0x00, 0x00, 0x00, 0x00, 0x00
        /*0020*/ 	.byte	0x00, 0x00, 0x00, 0x00


//--------------------- .nv.info._ZN7cutlass13device_kernelINS_4gemm6kernel13GemmUniversalIN4cute5tupleIJiiiiEEENS1_10collective13CollectiveMmaINS1_37MainloopSm90TmaGmmaWarpSpecializedFP8ILi5ENS5_IJNS4_1CILi1EEESB_SB_EEENS1_35KernelTmaWarpSpecializedCooperativeEEENS5_IJNSA_ILi128EEENSA_ILi64EEENSA_ILi32EEEEEENS_12float_e4m3_tENS5_IJlSB_lEEESJ_SK_NS4_8TiledMMAINS4_8MMA_AtomIJNS4_4SM904GMMA30MMA_64x64x32_F32E4M3E4M3_SS_TNILNSO_7ScaleInE1ELSQ_1EEEEEENS4_6LayoutINS5_IJNSA_ILi2EEESB_SB_EEENS5_IJSB_NSA_ILi0EEESW_EEEEENS5_IJNS4_10UnderscoreESZ_SZ_EEEEENS4_13SM90_TMA_LOADENS4_14ComposedLayoutINS4_7SwizzleILi1ELi4ELi3EEENS4_18smem_ptr_flag_bitsILi8EEENST_INS5_IJNSA_ILi8EEESH_EEENS5_IJSH_SB_EEEEEEEvNS4_8identityES12_S1C_vS1D_EENS_8epilogue10collective6detail29Sm90TmaWarpSpecializedAdapterINS1G_15DefaultEpilogueISJ_SK_SK_NS1F_6thread17LinearCombinationISJ_Li1EffLNS1K_9ScaleType4KindE0ELNS_15FloatRoundStyleE2ESJ_EENS1_15EpilogueDefaultEEEEEvvEEEEvNT_6ParamsE --------------------------
	.section	.nv.info._ZN7cutlass13device_kernelINS_4gemm6kernel13GemmUniversalIN4cute5tupleIJiiiiEEENS1_10collective13CollectiveMmaINS1_37MainloopSm90TmaGmmaWarpSpecializedFP8ILi5ENS5_IJNS4_1CILi1EEESB_SB_EEENS1_35KernelTmaWarpSpecializedCooperativeEEENS5_IJNSA_ILi128EEENSA_ILi64EEENSA_ILi32EEEEEENS_12float_e4m3_tENS5_IJlSB_lEEESJ_SK_NS4_8TiledMMAINS4_8MMA_AtomIJNS4_4SM904GMMA30MMA_64x64x32_F32E4M3E4M3_SS_TNILNSO_7ScaleInE1ELSQ_1EEEEEENS4_6LayoutINS5_IJNSA_ILi2EEESB_SB_EEENS5_IJSB_NSA_ILi0EEESW_EEEEENS5_IJNS4_10UnderscoreESZ_SZ_EEEEENS4_13SM90_TMA_LOADENS4_14ComposedLayoutINS4_7SwizzleILi1ELi4ELi3EEENS4_18smem_ptr_flag_bitsILi8EEENST_INS5_IJNSA_ILi8EEESH_EEENS5_IJSH_SB_EEEEEEEvNS4_8identityES12_S1C_vS1D_EENS_8epilogue10collective6detail29Sm90TmaWarpSpecializedAdapterINS1G_15DefaultEpilogueISJ_SK_SK_NS1F_6thread17LinearCombinationISJ_Li1EffLNS1K_9ScaleType4KindE0ELNS_15FloatRoundStyleE2ESJ_EENS1_15EpilogueDefaultEEEEEvvEEEEvNT_6ParamsE,"",@"SHT_CUDA_INFO"
	.sectionflags	@""
	.align	4


	//----- nvinfo : EIATTR_CUDA_API_VERSION
	.align		4
        /*0000*/ 	.byte	0x04, 0x37
        /*0002*/ 	.short	(.L_18 - .L_17)
.L_17:
        /*0004*/ 	.word	0x00000082


	//----- nvinfo : EIATTR_KPARAM_INFO
	.align		4
.L_18:
        /*0008*/ 	.byte	0x04, 0x17
        /*000a*/ 	.short	(.L_20 - .L_19)
.L_19:
        /*000c*/ 	.word	0x00000000
        /*0010*/ 	.short	0x0000
        /*0012*/ 	.short	0x0070
        /*0014*/ 	.byte	0x00, 0xf0, 0x01, 0x10


	//----- nvinfo : EIATTR_SPARSE_MMA_MASK
	.align		4
.L_20:
        /*0018*/ 	.byte	0x03, 0x50
        /*001a*/ 	.short	0x0000


	//----- nvinfo : EIATTR_MAXREG_COUNT
	.align		4
        /*001c*/ 	.byte	0x03, 0x1b
        /*001e*/ 	.short	0x00a8


	//----- nvinfo : EIATTR_NUM_BARRIERS
	.align		4
        /*0020*/ 	.byte	0x02, 0x4c
        /*0022*/ 	.byte	0x01
	.zero		1


	//----- nvinfo : EIATTR_MERCURY_ISA_VERSION
	.align		4
        /*0024*/ 	.byte	0x03, 0x5f
        /*0026*/ 	.short	0x0101


	//----- nvinfo : EIATTR_INT_WARP_WIDE_INSTR_OFFSETS
	.align		4
        /*0028*/ 	.byte	0x04, 0x31
        /*002a*/ 	.short	(.L_22 - .L_21)


	//   ....[0]....
.L_21:
        /*002c*/ 	.word	0x000003c0


	//   ....[1]....
        /*0030*/ 	.word	0x000003d0


	//   ....[2]....
        /*0034*/ 	.word	0x000004e0


	//----- nvinfo : EIATTR_COOP_GROUP_MASK_REGIDS
	.align		4
.L_22:
        /*0038*/ 	.byte	0x04, 0x29
        /*003a*/ 	.short	(.L_24 - .L_23)


	//   ....[0]....
.L_23:
        /*003c*/ 	.word	0xffffffff


	//   ....[1]....
        /*0040*/ 	.word	0xffffffff


	//   ....[2]....
        /*0044*/ 	.word	0xffffffff


	//   ....[3]....
        /*0048*/ 	.word	0xffffffff


	//   ....[4]....
        /*004c*/ 	.word	0xffffffff


	//----- nvinfo : EIATTR_COOP_GROUP_INSTR_OFFSETS
	.align		4
.L_24:
        /*0050*/ 	.byte	0x04, 0x28
        /*0052*/ 	.short	(.L_26 - .L_25)


	//   ....[0]....
.L_25:
        /*0054*/ 	.word	0x00000060


	//   ....[1]....
        /*0058*/ 	.word	0x00000070


	//   ....[2]....
        /*005c*/ 	.word	0x00000130


	//   ....[3]....
        /*0060*/ 	.word	0x000002e0


	//   ....[4]....
        /*0064*/ 	.word	0x00001000


	//----- nvinfo : EIATTR_REG_RECONFIG
	.align		4
.L_26:
        /*0068*/ 	.byte	0x01, 0x54
	.zero		2


	//----- nvinfo : EIATTR_MBARRIER_INSTR_OFFSETS
	.align		4
        /*006c*/ 	.byte	0x04, 0x39
        /*006e*/ 	.short	(.L_28 - .L_27)


	//   ....[0]....
.L_27:
        /*0070*/ 	.word	0x00000230
        /*0074*/ 	.word	0x000000ff
        /*0078*/ 	.word	0x00000000
        /*007c*/ 	.short	0x0100
        /*007e*/ 	.byte	0x08
	.zero		1


	//   ....[1]....
        /*0080*/ 	.word	0x00000240
        /*0084*/ 	.word	0x000000ff
        /*0088*/ 	.word	0x00000028
        /*008c*/ 	.short	0x0100
        /*008e*/ 	.byte	0x08
	.zero		1


	//   ....[2]....
        /*0090*/ 	.word	0x00000250
        /*0094*/ 	.word	0x000000ff
        /*0098*/ 	.word	0x00000008
        /*009c*/ 	.short	0x0100
        /*009e*/ 	.byte	0x08
	.zero		1


	//   ....[3]....
        /*00a0*/ 	.word	0x00000260
        /*00a4*/ 	.word	0x000000ff
        /*00a8*/ 	.word	0x00000030
        /*00ac*/ 	.short	0x0100
        /*00ae*/ 	.byte	0x08
	.zero		1


	//   ....[4]....
        /*00b0*/ 	.word	0x00000270
        /*00b4*/ 	.word	0x000000ff
        /*00b8*/ 	.word	0x00000010
        /*00bc*/ 	.short	0x0100
        /*00be*/ 	.byte	0x08
	.zero		1


	//   ....[5]....
        /*00c0*/ 	.word	0x00000280
        /*00c4*/ 	.word	0x000000ff
        /*00c8*/ 	.word	0x00000038
        /*00cc*/ 	.short	0x0100
        /*00ce*/ 	.byte	0x08
	.zero		1


	//   ....[6]....
        /*00d0*/ 	.word	0x00000290
        /*00d4*/ 	.word	0x000000ff
        /*00d8*/ 	.word	0x00000018
        /*00dc*/ 	.short	0x0100
        /*00de*/ 	.byte	0x08
	.zero		1


	//   ....[7]....
        /*00e0*/ 	.word	0x000002a0
        /*00e4*/ 	.word	0x000000ff
        /*00e8*/ 	.word	0x00000040
        /*00ec*/ 	.short	0x0100
        /*00ee*/ 	.byte	0x08
	.zero		1


	//   ....[8]....
        /*00f0*/ 	.word	0x000002b0
        /*00f4*/ 	.word	0x000000ff
        /*00f8*/ 	.word	0x00000020
        /*00fc*/ 	.short	0x0100
        /*00fe*/ 	.byte	0x08
	.zero		1


	//   ....[9]....
        /*0100*/ 	.word	0x000002c0
        /*0104*/ 	.word	0x000000ff
        /*0108*/ 	.word	0x00000048
        /*010c*/ 	.short	0x0100
        /*010e*/ 	.byte	0x08
	.zero		1


	//   ....[10]....
        /*0110*/ 	.word	0x00000550
        /*0114*/ 	.word	0x000000ff
        /*0118*/ 	.word	0x00000060
        /*011c*/ 	.short	0x0100
        /*011e*/ 	.byte	0x06
	.zero		1


	//   ....[11]....
        /*0120*/ 	.word	0x000005b0
        /*0124*/ 	.word	0x000000ff
        /*0128*/ 	.word	0x00000068
        /*012c*/ 	.short	0x0100
        /*012e*/ 	.byte	0x06
	.zero		1


	//   ....[12]....
        /*0130*/ 	.word	0x00001330
        /*0134*/ 	.word	0x000000ff
        /*0138*/ 	.word	0x00000000
        /*013c*/ 	.short	0x010a
        /*013e*/ 	.byte	0x06
	.zero		1


	//   ....[13]....
        /*0140*/ 	.word	0x00001370
        /*0144*/ 	.word	0x000000ff
        /*0148*/ 	.word	0x00000000
        /*014c*/ 	.short	0x010a
        /*014e*/ 	.byte	0x06
	.zero		1


	//   ....[14]....
        /*0150*/ 	.word	0x00001950
        /*0154*/ 	.word	0x000000ff
        /*0158*/ 	.word	0x00000000
        /*015c*/ 	.short	0x010a
        /*015e*/ 	.byte	0x0c
	.zero		1


	//   ....[15]....
        /*0160*/ 	.word	0x00001990
        /*0164*/ 	.word	0x000000ff
        /*0168*/ 	.word	0x00000000
        /*016c*/ 	.short	0x010a
        /*016e*/ 	.byte	0x0c
	.zero		1


	//   ....[16]....
        /*0170*/ 	.word	0x00001d70
        /*0174*/ 	.word	0x000000ff
        /*0178*/ 	.word	0x00000000
        /*017c*/ 	.short	0x0101
        /*017e*/ 	.byte	0x08
	.zero		1


	//   ....[17]....
        /*0180*/ 	.word	0x000021c0
        /*0184*/ 	.word	0x000000ff
        /*0188*/ 	.word	0x00000000
        /*018c*/ 	.short	0x0101
        /*018e*/ 	.byte	0x08
	.zero		1


	//   ....[18]....
        /*0190*/ 	.word	0x00005b60
        /*0194*/ 	.word	0x00000012
        /*0198*/ 	.word	0x00000028
        /*019c*/ 	.short	0x010a
        /*019e*/ 	.byte	0x3f
	.zero		1


	//   ....[19]....
        /*01a0*/ 	.word	0x00005ef0
        /*01a4*/ 	.word	0x00000007
        /*01a8*/ 	.word	0x00000068
        /*01ac*/ 	.short	0x0101
        /*01ae*/ 	.byte	0x3f
	.zero		1


	//   ....[20]....
        /*01b0*/ 	.word	0x00006630
        /*01b4*/ 	.word	0x00000005
        /*01b8*/ 	.word	0x00000000
        /*01bc*/ 	.short	0x010a
        /*01be*/ 	.byte	0x3f
	.zero		1


	//   ....[21]....
        /*01c0*/ 	.word	0x000066b0
        /*01c4*/ 	.word	0x00000007
        /*01c8*/ 	.word	0x00000000
        /*01cc*/ 	.short	0x010a
        /*01ce*/ 	.byte	0x3f
	.zero		1


	//   ....[22]....
        /*01d0*/ 	.word	0x00006740
        /*01d4*/ 	.word	0x00000008
        /*01d8*/ 	.word	0x00000000
        /*01dc*/ 	.short	0x010a
        /*01de*/ 	.byte	0x3f
	.zero		1


	//   ....[23]....
        /*01e0*/ 	.word	0x000067d0
        /*01e4*/ 	.word	0x0000000b
        /*01e8*/ 	.word	0x00000000
        /*01ec*/ 	.short	0x010a
        /*01ee*/ 	.byte	0x3f
	.zero		1


	//   ....[24]....
        /*01f0*/ 	.word	0x00006860
        /*01f4*/ 	.word	0x00000003
        /*01f8*/ 	.word	0x00000000
        /*01fc*/ 	.short	0x010a
        /*01fe*/ 	.byte	0x3f
	.zero		1


	//   ....[25]....
        /*0200*/ 	.word	0x000068d0
        /*0204*/ 	.word	0x00000007
        /*0208*/ 	.word	0x00000000
        /*020c*/ 	.short	0x010a
        /*020e*/ 	.byte	0x3f
	.zero		1


	//   ....[26]....
        /*0210*/ 	.word	0x00006930
        /*0214*/ 	.word	0x00000008
        /*0218*/ 	.word	0x00000000
        /*021c*/ 	.short	0x010a
        /*021e*/ 	.byte	0x3f
	.zero		1


	//   ....[27]....
        /*0220*/ 	.word	0x00006a00
        /*0224*/ 	.word	0x00000012
        /*0228*/ 	.word	0x00000028
        /*022c*/ 	.short	0x010a
        /*022e*/ 	.byte	0x3f
	.zero		1


	//   ....[28]....
        /*0230*/ 	.word	0x00006ae0
        /*0234*/ 	.word	0x00000005
        /*0238*/ 	.word	0x00000000
        /*023c*/ 	.short	0x010a
        /*023e*/ 	.byte	0x3f
	.zero		1


	//   ....[29]....
        /*0240*/ 	.word	0x00006b30
        /*0244*/ 	.word	0x00000007
        /*0248*/ 	.word	0x00000000
        /*024c*/ 	.short	0x010a
        /*024e*/ 	.byte	0x3f
	.zero		1


	//   ....[30]....
        /*0250*/ 	.word	0x00006b80
        /*0254*/ 	.word	0x00000008
        /*0258*/ 	.word	0x00000000
        /*025c*/ 	.short	0x010a
        /*025e*/ 	.byte	0x3f
	.zero		1


	//   ....[31]....
        /*0260*/ 	.word	0x00006bd0
        /*0264*/ 	.word	0x0000000b
        /*0268*/ 	.word	0x00000000
        /*026c*/ 	.short	0x010a
        /*026e*/ 	.byte	0x3f
	.zero		1


	//----- nvinfo : EIATTR_NUM_MBARRIERS
	.align		4
.L_28:
        /*0270*/ 	.byte	0x03, 0x38
        /*0272*/ 	.short	0x000c


	//----- nvinfo : EIATTR_EXIT_INSTR_OFFSETS
	.align		4
        /*0274*/ 	.byte	0x04, 0x1c
        /*0276*/ 	.short	(.L_30 - .L_29)


	//   ....[0]....
.L_29:
        /*0278*/ 	.word	0x00000600


	//   ....[1]....
        /*027c*/ 	.word	0x00000ed0


	//   ....[2]....
        /*0280*/ 	.word	0x000051c0


	//   ....[3]....
        /*0284*/ 	.word	0x00005800


	//   ....[4]....
        /*0288*/ 	.word	0x000068b0


	//----- nvinfo : EIATTR_MAX_THREADS
	.align		4
.L_30:
        /*028c*/ 	.byte	0x04, 0x05
        /*028e*/ 	.short	(.L_32 - .L_31)
.L_31:
        /*0290*/ 	.word	0x00000180
        /*0294*/ 	.word	0x00000001
        /*0298*/ 	.word	0x00000001


	//----- nvinfo : EIATTR_CRS_STACK_SIZE
	.align		4
.L_32:
        /*029c*/ 	.byte	0x04, 0x1e
        /*029e*/ 	.short	(.L_34 - .L_33)
.L_33:
        /*02a0*/ 	.word	0x00000000


	//----- nvinfo : EIATTR_CBANK_PARAM_SIZE
	.align		4
.L_34:
        /*02a4*/ 	.byte	0x03, 0x19
        /*02a6*/ 	.short	0x0470


	//----- nvinfo : EIATTR_PARAM_CBANK
	.align		4
        /*02a8*/ 	.byte	0x04, 0x0a
        /*02aa*/ 	.short	(.L_36 - .L_35)
	.align		4
.L_35:
        /*02ac*/ 	.word	index@(.nv.constant0._ZN7cutlass13device_kernelINS_4gemm6kernel13GemmUniversalIN4cute5tupleIJiiiiEEENS1_10collective13CollectiveMmaINS1_37MainloopSm90TmaGmmaWarpSpecializedFP8ILi5ENS5_IJNS4_1CILi1EEESB_SB_EEENS1_35KernelTmaWarpSpecializedCooperativeEEENS5_IJNSA_ILi128EEENSA_ILi64EEENSA_ILi32EEEEEENS_12float_e4m3_tENS5_IJlSB_lEEESJ_SK_NS4_8TiledMMAINS4_8MMA_AtomIJNS4_4SM904GMMA30MMA_64x64x32_F32E4M3E4M3_SS_TNILNSO_7ScaleInE1ELSQ_1EEEEEENS4_6LayoutINS5_IJNSA_ILi2EEESB_SB_EEENS5_IJSB_NSA_ILi0EEESW_EEEEENS5_IJNS4_10UnderscoreESZ_SZ_EEEEENS4_13SM90_TMA_LOADENS4_14ComposedLayoutINS4_7SwizzleILi1ELi4ELi3EEENS4_18smem_ptr_flag_bitsILi8EEENST_INS5_IJNSA_ILi8EEESH_EEENS5_IJSH_SB_EEEEEEEvNS4_8identityES12_S1C_vS1D_EENS_8epilogue10collective6detail29Sm90TmaWarpSpecializedAdapterINS1G_15DefaultEpilogueISJ_SK_SK_NS1F_6thread17LinearCombinationISJ_Li1EffLNS1K_9ScaleType4KindE0ELNS_15FloatRoundStyleE2ESJ_EENS1_15EpilogueDefaultEEEEEvvEEEEvNT_6ParamsE)
        /*02b0*/ 	.short	0x0210
        /*02b2*/ 	.short	0x0470


	//----- nvinfo : EIATTR_SW_WAR
	.align		4
.L_36:
        /*02b4*/ 	.byte	0x04, 0x36
        /*02b6*/ 	.short	(.L_38 - .L_37)
.L_37:
        /*02b8*/ 	.word	0x00000008
.L_38:


//--------------------- .nv.callgraph             --------------------------
	.section	.nv.callgraph,"",@"SHT_CUDA_CALLGRAPH"
	.align	4
	.sectionentsize	8
	.align		4
        /*0000*/ 	.word	0x00000000
	.align		4
        /*0004*/ 	.word	0xffffffff
	.align		4
        /*0008*/ 	.word	0x00000000
	.align		4
        /*000c*/ 	.word	0xfffffffe
	.align		4
        /*0010*/ 	.word	0x00000000
	.align		4
        /*0014*/ 	.word	0xfffffffd
	.align		4
        /*0018*/ 	.word	0x00000000
	.align		4
        /*001c*/ 	.word	0xfffffffc


//--------------------- .nv.constant4             --------------------------
	.section	.nv.constant4,"a",@progbits
	.align	8
	.align		8
.nv.constant4:
        /*0000*/ 	.dword	_ZN40_INTERNAL_24dbf981_4_k_cu_20f2ebc3_200424cuda3std3__45__cpo5beginE
	.align		8
        /*0008*/ 	.dword	_ZN40_INTERNAL_24dbf981_4_k_cu_20f2ebc3_200424cuda3std3__45__cpo3endE
	.align		8
        /*0010*/ 	.dword	_ZN40_INTERNAL_24dbf981_4_k_cu_20f2ebc3_200424cuda3std3__45__cpo6cbeginE
	.align		8
        /*0018*/ 	.dword	_ZN40_INTERNAL_24dbf981_4_k_cu_20f2ebc3_200424cuda3std3__45__cpo4cendE
	.align		8
        /*0020*/ 	.dword	_ZN40_INTERNAL_24dbf981_4_k_cu_20f2ebc3_200424cuda3std3__442_GLOBAL__N__24dbf981_4_k_cu_20f2ebc3_200426ignoreE
	.align		8
        /*0028*/ 	.dword	_ZN40_INTERNAL_24dbf981_4_k_cu_20f2ebc3_200424cuda3std3__419piecewise_constructE
	.align		8
        /*0030*/ 	.dword	_ZN40_INTERNAL_24dbf981_4_k_cu_20f2ebc3_200424cuda3std3__48in_placeE
	.align		8
        /*0038*/ 	.dword	_ZN40_INTERNAL_24dbf981_4_k_cu_20f2ebc3_200424cuda3std6ranges3__45__cpo4swapE
	.align		8
        /*0040*/ 	.dword	_ZN40_INTERNAL_24dbf981_4_k_cu_20f2ebc3_200424cuda3std6ranges3__45__cpo9iter_moveE
	.align		8
        /*0048*/ 	.dword	_ZN40_INTERNAL_24dbf981_4_k_cu_20f2ebc3_200424cute7productE
	.align		8
        /*0050*/ 	.dword	_ZN40_INTERNAL_24dbf981_4_k_cu_20f2ebc3_200424cute1_E


//--------------------- .text._ZN7cutlass13device_kernelINS_4gemm6kernel13GemmUniversalIN4cute5tupleIJiiiiEEENS1_10collective13CollectiveMmaINS1_37MainloopSm90TmaGmmaWarpSpecializedFP8ILi5ENS5_IJNS4_1CILi1EEESB_SB_EEENS1_35KernelTmaWarpSpecializedCooperativeEEENS5_IJNSA_ILi128EEENSA_ILi64EEENSA_ILi32EEEEEENS_12float_e4m3_tENS5_IJlSB_lEEESJ_SK_NS4_8TiledMMAINS4_8MMA_AtomIJNS4_4SM904GMMA30MMA_64x64x32_F32E4M3E4M3_SS_TNILNSO_7ScaleInE1ELSQ_1EEEEEENS4_6LayoutINS5_IJNSA_ILi2EEESB_SB_EEENS5_IJSB_NSA_ILi0EEESW_EEEEENS5_IJNS4_10UnderscoreESZ_SZ_EEEEENS4_13SM90_TMA_LOADENS4_14ComposedLayoutINS4_7SwizzleILi1ELi4ELi3EEENS4_18smem_ptr_flag_bitsILi8EEENST_INS5_IJNSA_ILi8EEESH_EEENS5_IJSH_SB_EEEEEEEvNS4_8identityES12_S1C_vS1D_EENS_8epilogue10collective6detail29Sm90TmaWarpSpecializedAdapterINS1G_15DefaultEpilogueISJ_SK_SK_NS1F_6thread17LinearCombinationISJ_Li1EffLNS1K_9ScaleType4KindE0ELNS_15FloatRoundStyleE2ESJ_EENS1_15EpilogueDefaultEEEEEvvEEEEvNT_6ParamsE --------------------------
	.section	.text._ZN7cutlass13device_kernelINS_4gemm6kernel13GemmUniversalIN4cute5tupleIJiiiiEEENS1_10collective13CollectiveMmaINS1_37MainloopSm90TmaGmmaWarpSpecializedFP8ILi5ENS5_IJNS4_1CILi1EEESB_SB_EEENS1_35KernelTmaWarpSpecializedCooperativeEEENS5_IJNSA_ILi128EEENSA_ILi64EEENSA_ILi32EEEEEENS_12float_e4m3_tENS5_IJlSB_lEEESJ_SK_NS4_8TiledMMAINS4_8MMA_AtomIJNS4_4SM904GMMA30MMA_64x64x32_F32E4M3E4M3_SS_TNILNSO_7ScaleInE1ELSQ_1EEEEEENS4_6LayoutINS5_IJNSA_ILi2EEESB_SB_EEENS5_IJSB_NSA_ILi0EEESW_EEEEENS5_IJNS4_10UnderscoreESZ_SZ_EEEEENS4_13SM90_TMA_LOADENS4_14ComposedLayoutINS4_7SwizzleILi1ELi4ELi3EEENS4_18smem_ptr_flag_bitsILi8EEENST_INS5_IJNSA_ILi8EEESH_EEENS5_IJSH_SB_EEEEEEEvNS4_8identityES12_S1C_vS1D_EENS_8epilogue10collective6detail29Sm90TmaWarpSpecializedAdapterINS1G_15DefaultEpilogueISJ_SK_SK_NS1F_6thread17LinearCombinationISJ_Li1EffLNS1K_9ScaleType4KindE0ELNS_15FloatRoundStyleE2ESJ_EENS1_15EpilogueDefaultEEEEEvvEEEEvNT_6ParamsE,"ax",@progbits
	.align	128
.text._ZN7cutlass13device_kernelINS_4gemm6kernel13GemmUniversalIN4cute5tupleIJiiiiEEENS1_10collective13CollectiveMmaINS1_37MainloopSm90TmaGmmaWarpSpecializedFP8ILi5ENS5_IJNS4_1CILi1EEESB_SB_EEENS1_35KernelTmaWarpSpecializedCooperativeEEENS5_IJNSA_ILi128EEENSA_ILi64EEENSA_ILi32EEEEEENS_12float_e4m3_tENS5_IJlSB_lEEESJ_SK_NS4_8TiledMMAINS4_8MMA_AtomIJNS4_4SM904GMMA30MMA_64x64x32_F32E4M3E4M3_SS_TNILNSO_7ScaleInE1ELSQ_1EEEEEENS4_6LayoutINS5_IJNSA_ILi2EEESB_SB_EEENS5_IJSB_NSA_ILi0EEESW_EEEEENS5_IJNS4_10UnderscoreESZ_SZ_EEEEENS4_13SM90_TMA_LOADENS4_14ComposedLayoutINS4_7SwizzleILi1ELi4ELi3EEENS4_18smem_ptr_flag_bitsILi8EEENST_INS5_IJNSA_ILi8EEESH_EEENS5_IJSH_SB_EEEEEEEvNS4_8identityES12_S1C_vS1D_EENS_8epilogue10collective6detail29Sm90TmaWarpSpecializedAdapterINS1G_15DefaultEpilogueISJ_SK_SK_NS1F_6thread17LinearCombinationISJ_Li1EffLNS1K_9ScaleType4KindE0ELNS_15FloatRoundStyleE2ESJ_EENS1_15EpilogueDefaultEEEEEvvEEEEvNT_6ParamsE:
        .type           _ZN7cutlass13device_kernelINS_4gemm6kernel13GemmUniversalIN4cute5tupleIJiiiiEEENS1_10collective13CollectiveMmaINS1_37MainloopSm90TmaGmmaWarpSpecializedFP8ILi5ENS5_IJNS4_1CILi1EEESB_SB_EEENS1_35KernelTmaWarpSpecializedCooperativeEEENS5_IJNSA_ILi128EEENSA_ILi64EEENSA_ILi32EEEEEENS_12float_e4m3_tENS5_IJlSB_lEEESJ_SK_NS4_8TiledMMAINS4_8MMA_AtomIJNS4_4SM904GMMA30MMA_64x64x32_F32E4M3E4M3_SS_TNILNSO_7ScaleInE1ELSQ_1EEEEEENS4_6LayoutINS5_IJNSA_ILi2EEESB_SB_EEENS5_IJSB_NSA_ILi0EEESW_EEEEENS5_IJNS4_10UnderscoreESZ_SZ_EEEEENS4_13SM90_TMA_LOADENS4_14ComposedLayoutINS4_7SwizzleILi1ELi4ELi3EEENS4_18smem_ptr_flag_bitsILi8EEENST_INS5_IJNSA_ILi8EEESH_EEENS5_IJSH_SB_EEEEEEEvNS4_8identityES12_S1C_vS1D_EENS_8epilogue10collective6detail29Sm90TmaWarpSpecializedAdapterINS1G_15DefaultEpilogueISJ_SK_SK_NS1F_6thread17LinearCombinationISJ_Li1EffLNS1K_9ScaleType4KindE0ELNS_15FloatRoundStyleE2ESJ_EENS1_15EpilogueDefaultEEEEEvvEEEEvNT_6ParamsE,@function
        .size           _ZN7cutlass13device_kernelINS_4gemm6kernel13GemmUniversalIN4cute5tupleIJiiiiEEENS1_10collective13CollectiveMmaINS1_37MainloopSm90TmaGmmaWarpSpecializedFP8ILi5ENS5_IJNS4_1CILi1EEESB_SB_EEENS1_35KernelTmaWarpSpecializedCooperativeEEENS5_IJNSA_ILi128EEENSA_ILi64EEENSA_ILi32EEEEEENS_12float_e4m3_tENS5_IJlSB_lEEESJ_SK_NS4_8TiledMMAINS4_8MMA_AtomIJNS4_4SM904GMMA30MMA_64x64x32_F32E4M3E4M3_SS_TNILNSO_7ScaleInE1ELSQ_1EEEEEENS4_6LayoutINS5_IJNSA_ILi2EEESB_SB_EEENS5_IJSB_NSA_ILi0EEESW_EEEEENS5_IJNS4_10UnderscoreESZ_SZ_EEEEENS4_13SM90_TMA_LOADENS4_14ComposedLayoutINS4_7SwizzleILi1ELi4ELi3EEENS4_18smem_ptr_flag_bitsILi8EEENST_INS5_IJNSA_ILi8EEESH_EEENS5_IJSH_SB_EEEEEEEvNS4_8identityES12_S1C_vS1D_EENS_8epilogue10collective6detail29Sm90TmaWarpSpecializedAdapterINS1G_15DefaultEpilogueISJ_SK_SK_NS1F_6thread17LinearCombinationISJ_Li1EffLNS1K_9ScaleType4KindE0ELNS_15FloatRoundStyleE2ESJ_EENS1_15EpilogueDefaultEEEEEvvEEEEvNT_6ParamsE,(.L_x_139 - _ZN7cutlass13device_kernelINS_4gemm6kernel13GemmUniversalIN4cute5tupleIJiiiiEEENS1_10collective13CollectiveMmaINS1_37MainloopSm90TmaGmmaWarpSpecializedFP8ILi5ENS5_IJNS4_1CILi1EEESB_SB_EEENS1_35KernelTmaWarpSpecializedCooperativeEEENS5_IJNSA_ILi128EEENSA_ILi64EEENSA_ILi32EEEEEENS_12float_e4m3_tENS5_IJlSB_lEEESJ_SK_NS4_8TiledMMAINS4_8MMA_AtomIJNS4_4SM904GMMA30MMA_64x64x32_F32E4M3E4M3_SS_TNILNSO_7ScaleInE1ELSQ_1EEEEEENS4_6LayoutINS5_IJNSA_ILi2EEESB_SB_EEENS5_IJSB_NSA_ILi0EEESW_EEEEENS5_IJNS4_10UnderscoreESZ_SZ_EEEEENS4_13SM90_TMA_LOADENS4_14ComposedLayoutINS4_7SwizzleILi1ELi4ELi3EEENS4_18smem_ptr_flag_bitsILi8EEENST_INS5_IJNSA_ILi8EEESH_EEENS5_IJSH_SB_EEEEEEEvNS4_8identityES12_S1C_vS1D_EENS_8epilogue10collective6detail29Sm90TmaWarpSpecializedAdapterINS1G_15DefaultEpilogueISJ_SK_SK_NS1F_6thread17LinearCombinationISJ_Li1EffLNS1K_9ScaleType4KindE0ELNS_15FloatRoundStyleE2ESJ_EENS1_15EpilogueDefaultEEEEEvvEEEEvNT_6ParamsE)
        .other          _ZN7cutlass13device_kernelINS_4gemm6kernel13GemmUniversalIN4cute5tupleIJiiiiEEENS1_10collective13CollectiveMmaINS1_37MainloopSm90TmaGmmaWarpSpecializedFP8ILi5ENS5_IJNS4_1CILi1EEESB_SB_EEENS1_35KernelTmaWarpSpecializedCooperativeEEENS5_IJNSA_ILi128EEENSA_ILi64EEENSA_ILi32EEEEEENS_12float_e4m3_tENS5_IJlSB_lEEESJ_SK_NS4_8TiledMMAINS4_8MMA_AtomIJNS4_4SM904GMMA30MMA_64x64x32_F32E4M3E4M3_SS_TNILNSO_7ScaleInE1ELSQ_1EEEEEENS4_6LayoutINS5_IJNSA_ILi2EEESB_SB_EEENS5_IJSB_NSA_ILi0EEESW_EEEEENS5_IJNS4_10UnderscoreESZ_SZ_EEEEENS4_13SM90_TMA_LOADENS4_14ComposedLayoutINS4_7SwizzleILi1ELi4ELi3EEENS4_18smem_ptr_flag_bitsILi8EEENST_INS5_IJNSA_ILi8EEESH_EEENS5_IJSH_SB_EEEEEEEvNS4_8identityES12_S1C_vS1D_EENS_8epilogue10collective6detail29Sm90TmaWarpSpecializedAdapterINS1G_15DefaultEpilogueISJ_SK_SK_NS1F_6thread17LinearCombinationISJ_Li1EffLNS1K_9ScaleType4KindE0ELNS_15FloatRoundStyleE2ESJ_EENS1_15EpilogueDefaultEEEEEvvEEEEvNT_6ParamsE,@"STO_CUDA_ENTRY STV_DEFAULT"
_ZN7cutlass13device_kernelINS_4gemm6kernel13GemmUniversalIN4cute5tupleIJiiiiEEENS1_10collective13CollectiveMmaINS1_37MainloopSm90TmaGmmaWarpSpecializedFP8ILi5ENS5_IJNS4_1CILi1EEESB_SB_EEENS1_35KernelTmaWarpSpecializedCooperativeEEENS5_IJNSA_ILi128EEENSA_ILi64EEENSA_ILi32EEEEEENS_12float_e4m3_tENS5_IJlSB_lEEESJ_SK_NS4_8TiledMMAINS4_8MMA_AtomIJNS4_4SM904GMMA30MMA_64x64x32_F32E4M3E4M3_SS_TNILNSO_7ScaleInE1ELSQ_1EEEEEENS4_6LayoutINS5_IJNSA_ILi2EEESB_SB_EEENS5_IJSB_NSA_ILi0EEESW_EEEEENS5_IJNS4_10UnderscoreESZ_SZ_EEEEENS4_13SM90_TMA_LOADENS4_14ComposedLayoutINS4_7SwizzleILi1ELi4ELi3EEENS4_18smem_ptr_flag_bitsILi8EEENST_INS5_IJNSA_ILi8EEESH_EEENS5_IJSH_SB_EEEEEEEvNS4_8identityES12_S1C_vS1D_EENS_8epilogue10collective6detail29Sm90TmaWarpSpecializedAdapterINS1G_15DefaultEpilogueISJ_SK_SK_NS1F_6thread17LinearCombinationISJ_Li1EffLNS1K_9ScaleType4KindE0ELNS_15FloatRoundStyleE2ESJ_EENS1_15EpilogueDefaultEEEEEvvEEEEvNT_6ParamsE:
[----:B------:R-:W-:Y:S01]  /*0000*/  LDC R1, c[0x0][0x28] ;  /* 0x00000a00ff017b82 */ /* 0x000fe20000000800 */
[----:B------:R-:W0:Y:S01]  /*0010*/  S2R R2, SR_TID.X ;  /* 0x0000000000027919 */ /* 0x000e220000002100 */
[----:B------:R-:W-:Y:S01]  /*0020*/  ELECT P0, URZ, PT ;  /* 0x00000000003f782f */ /* 0x000fe20003800000 */
[----:B------:R-:W-:Y:S01]  /*0030*/  BSSY B0, `(.L_x_0) ;  /* 0x000000f000007945 */ /* 0x000fe20003800000 */
[--C-:B0-----:R-:W-:Y:S02]  /*0040*/  SHF.R.U32.HI R0, RZ, 0x5, R2.reuse ;  /* 0x00000005ff007819 */ /* 0x101fe40000011602 */
[----:B------:R-:W-:-:S03]  /*0050*/  SHF.R.U32.HI R4, RZ, 0x7, R2 ;  /* 0x00000007ff047819 */ /* 0x000fc60000011602 */
[----:B------:R-:W0:Y:S04]  /*0060*/  SHFL.IDX PT, R3, R0, RZ, 0x1f ;  /* 0x00001fff00037589 */ /* 0x000e2800000e0000 */
[----:B------:R1:W2:Y:S01]  /*0070*/  SHFL.IDX PT, R7, R4, RZ, 0x1f ;  /* 0x00001fff04077589 */ /* 0x0002a200000e0000 */
[----:B0-----:R-:W-:-:S13]  /*0080*/  ISETP.NE.OR P0, PT, R3, RZ, !P0 ;  /* 0x000000ff0300720c */ /* 0x001fda0004705670 */
[----:B-12---:R-:W-:Y:S05]  /*0090*/  @P0 BRA `(.L_x_1) ;  /* 0x0000000000200947 */ /* 0x006fea0003800000 */
[----:B------:R-:W-:Y:S02]  /*00a0*/  ULDC.64 UR4, c[0x0][0x198] ;  /* 0x0000660000047ab9 */ /* 0x000fe40000000a00 */
[----:B------:R-:W-:Y:S02]  /*00b0*/  UIADD3 UR6, UP0, UR4, 0xf0, URZ ;  /* 0x000000f004067890 */ /* 0x000fe4000ff1e03f */
[----:B------:R-:W-:Y:S02]  /*00c0*/  UIADD3 UR4, UP1, UR4, 0x1f0, URZ ;  /* 0x000001f004047890 */ /* 0x000fe4000ff3e03f */
[----:B------:R-:W-:Y:S02]  /*00d0*/  UIADD3.X UR7, URZ, UR5, URZ, UP0, !UPT ;  /* 0x000000053f077290 */ /* 0x000fe400087fe43f */
[----:B------:R-:W-:-:S07]  /*00e0*/  UIADD3.X UR5, URZ, UR5, URZ, UP1, !UPT ;  /* 0x000000053f057290 */ /* 0x000fce0008ffe43f */
[----:B------:R0:W-:Y:S02]  /*00f0*/  UTMACCTL.PF [UR6] ;  /* 0x00000000060079b9 */ /* 0x0001e40008040000 */
[----:B------:R0:W-:Y:S02]  /*0100*/  UTMACCTL.PF [UR4] ;  /* 0x00000000040079b9 */ /* 0x0001e40008040000 */
[----:B0-----:R-:W-:Y:S01]  /*0110*/  NOP ;  /* 0x0000000000007918 */ /* 0x001fe20000000000 */
.L_x_1:
[----:B------:R-:W-:Y:S05]  /*0120*/  BSYNC B0 ;  /* 0x0000000000007941 */ /* 0x000fea0003800000 */
.L_x_0:
[----:B------:R-:W0:Y:S02]  /*0130*/  SHFL.IDX PT, R4, R0, RZ, 0x1f ;  /* 0x00001fff00047589 */ /* 0x000e2400000e0000 */
[----:B0-----:R-:W-:-:S13]  /*0140*/  ISETP.NE.AND P0, PT, R4, RZ, PT ;  /* 0x000000ff0400720c */ /* 0x001fda0003f05270 */
[----:B------:R-:W-:Y:S05]  /*0150*/  @P0 BRA `(.L_x_2) ;  /* 0x0000000000600947 */ /* 0x000fea0003800000 */
[----:B------:R-:W0:Y:S01]  /*0160*/  S2UR UR8, SR_CgaCtaId ;  /* 0x00000000000879c3 */ /* 0x000e220000008800 */
[----:B------:R-:W-:Y:S01]  /*0170*/  UMOV UR4, 0x400 ;  /* 0x0000040000047882 */ /* 0x000fe20000000000 */
[----:B------:R-:W-:Y:S01]  /*0180*/  UMOV UR5, 0x1 ;  /* 0x0000000100057882 */ /* 0x000fe20000000000 */
[----:B------:R-:W-:Y:S01]  /*0190*/  UMOV UR6, 0x100 ;  /* 0x0000010000067882 */ /* 0x000fe20000000000 */
[----:B------:R-:W-:Y:S01]  /*01a0*/  ELECT P0, URZ, PT ;  /* 0x00000000003f782f */ /* 0x000fe20003800000 */
[----:B------:R-:W-:-:S04]  /*01b0*/  UIADD3 UR6, -UR6, 0x100000, URZ ;  /* 0x0010000006067890 */ /* 0x000fc8000fffe13f */
[----:B------:R-:W-:Y:S02]  /*01c0*/  USHF.L.U32 UR7, UR6, 0xb, URZ ;  /* 0x0000000b06077899 */ /* 0x000fe4000800063f */
[----:B------:R-:W-:Y:S02]  /*01d0*/  USHF.L.U32 UR6, UR6, 0x1, URZ ;  /* 0x0000000106067899 */ /* 0x000fe4000800063f */
[----:B0-----:R-:W-:Y:S02]  /*01e0*/  ULEA UR8, UR8, UR4, 0x18 ;  /* 0x0000000408087291 */ /* 0x001fe4000f8ec03f */
[----:B------:R-:W-:-:S04]  /*01f0*/  UIADD3 UR4, -UR5, 0x100000, URZ ;  /* 0x0010000005047890 */ /* 0x000fc8000fffe13f */
[----:B------:R-:W-:Y:S02]  /*0200*/  USHF.L.U32 UR5, UR4, 0xb, URZ ;  /* 0x0000000b04057899 */ /* 0x000fe4000800063f */
[----:B------:R-:W-:Y:S01]  /*0210*/  USHF.L.U32 UR4, UR4, 0x1, URZ ;  /* 0x0000000104047899 */ /* 0x000fe2000800063f */
[----:B------:R-:W0:Y:S11]  /*0220*/  FENCE.VIEW.ASYNC.S ;  /* 0x00000000000073c6 */ /* 0x000e360000000000 */
[----:B0-----:R0:W1:Y:S01]  /*0230*/  SYNCS.EXCH.64 URZ, [UR8], UR4 ;  /* 0x00000004083f75b2 */ /* 0x0010620008000100 */
[----:B------:R0:W2:Y:S01]  /*0240*/  SYNCS.EXCH.64 URZ, [UR8+0x28], UR6 ;  /* 0x00002806083f75b2 */ /* 0x0000a20008000100 */
[----:B------:R0:W3:Y:S01]  /*0250*/  SYNCS.EXCH.64 URZ, [UR8+0x8], UR4 ;  /* 0x00000804083f75b2 */ /* 0x0000e20008000100 */
[----:B------:R0:W4:Y:S01]  /*0260*/  SYNCS.EXCH.64 URZ, [UR8+0x30], UR6 ;  /* 0x00003006083f75b2 */ /* 0x0001220008000100 */
[----:B------:R0:W0:Y:S01]  /*0270*/  SYNCS.EXCH.64 URZ, [UR8+0x10], UR4 ;  /* 0x00001004083f75b2 */ /* 0x0000220008000100 */
[----:B------:R0:W0:Y:S01]  /*0280*/  SYNCS.EXCH.64 URZ, [UR8+0x38], UR6 ;  /* 0x00003806083f75b2 */ /* 0x0000220008000100 */
[----:B------:R0:W0:Y:S01]  /*0290*/  SYNCS.EXCH.64 URZ, [UR8+0x18], UR4 ;  /* 0x00001804083f75b2 */ /* 0x0000220008000100 */
[----:B------:R0:W0:Y:S01]  /*02a0*/  SYNCS.EXCH.64 URZ, [UR8+0x40], UR6 ;  /* 0x00004006083f75b2 */ /* 0x0000220008000100 */
[----:B------:R0:W0:Y:S01]  /*02b0*/  SYNCS.EXCH.64 URZ, [UR8+0x20], UR4 ;  /* 0x00002004083f75b2 */ /* 0x0000220008000100 */
[----:B------:R0:W0:Y:S01]  /*02c0*/  SYNCS.EXCH.64 URZ, [UR8+0x48], UR6 ;  /* 0x00004806083f75b2 */ /* 0x0000220008000100 */
[----:B------:R-:W-:Y:S01]  /*02d0*/  NOP ;  /* 0x0000000000007918 */ /* 0x000fe20000000000 */
.L_x_2:
[----:B------:R-:W5:Y:S01]  /*02e0*/  SHFL.IDX PT, R0, R0, RZ, 0x1f ;  /* 0x00001fff00007589 */ /* 0x000f6200000e0000 */
[----:B------:R-:W1:Y:S01]  /*02f0*/  LDC R4, c[0x0][0x65c] ;  /* 0x00019700ff047b82 */ /* 0x000e620000000800 */
[----:B------:R-:W-:Y:S02]  /*0300*/  ELECT P0, URZ, PT ;  /* 0x00000000003f782f */ /* 0x000fe40003800000 */
[----:B------:R-:W-:Y:S01]  /*0310*/  ISETP.NE.AND P2, PT, R7, RZ, PT ;  /* 0x000000ff0700720c */ /* 0x000fe20003f45270 */
[----:B------:R-:W2:Y:S01]  /*0320*/  S2R R8, SR_CTAID.Y ;  /* 0x0000000000087919 */ /* 0x000ea20000002600 */
[----:B0-----:R-:W-:Y:S01]  /*0330*/  UMOV UR4, 0x20 ;  /* 0x0000002000047882 */ /* 0x001fe20000000000 */
[----:B------:R-:W-:Y:S01]  /*0340*/  NOP ;  /* 0x0000000000007918 */ /* 0x000fe20000000000 */
[----:B------:R-:W-:Y:S01]  /*0350*/  NOP ;  /* 0x0000000000007918 */ /* 0x000fe20000000000 */
[----:B------:R-:W0:Y:S01]  /*0360*/  S2R R6, SR_CTAID.X ;  /* 0x0000000000067919 */ /* 0x000e220000002500 */
[----:B-----5:R-:W-:-:S02]  /*0370*/  ISETP.NE.OR P0, PT, R0, RZ, !P0 ;  /* 0x000000ff0000720c */ /* 0x020fc40004705670 */
[----:B-1----:R-:W-:Y:S02]  /*0380*/  ISETP.NE.AND P4, PT, R4, 0x1, PT ;  /* 0x000000010400780c */ /* 0x002fe40003f85270 */
[----:B------:R-:W-:-:S04]  /*0390*/  SHF.R.S32.HI R4, RZ, 0x1f, R3 ;  /* 0x0000001fff047819 */ /* 0x000fc80000011403 */
[----:B------:R-:W-:-:S04]  /*03a0*/  LEA.HI R4, R4, R3, RZ, 0x2 ;  /* 0x0000000304047211 */ /* 0x000fc800078f10ff */
[----:B------:R-:W-:Y:S01]  /*03b0*/  LOP3.LUT R4, R4, 0xfffffffc, RZ, 0xc0, !PT ;  /* 0xfffffffc04047812 */ /* 0x000fe200078ec0ff */
[----:B------:R-:W-:Y:S01]  /*03c0*/  VOTEU.ALL UP0, P0 ;  /* 0x00000000003f7886 */ /* 0x000fe20000000000 */
[----:B------:R-:W-:Y:S01]  /*03d0*/  VOTEU.ALL UP1, P0 ;  /* 0x00000000003f7886 */ /* 0x000fe20000020000 */
[----:B------:R-:W0:Y:S01]  /*03e0*/  @P4 LDC R9, c[0x0][0x10] ;  /* 0x00000400ff094b82 */ /* 0x000e220000000800 */
[----:B------:R-:W-:Y:S02]  /*03f0*/  @P4 IMAD.MOV.U32 R5, RZ, RZ, RZ ;  /* 0x000000ffff054224 */ /* 0x000fe400078e00ff */
[----:B------:R-:W-:Y:S01]  /*0400*/  IMAD.IADD R3, R3, 0x1, -R4 ;  /* 0x0000000103037824 */ /* 0x000fe200078e0a04 */
[----:B------:R-:W-:Y:S01]  /*0410*/  @!UP0 UMOV UR6, 0x400 ;  /* 0x0000040000068882 */ /* 0x000fe20000000000 */
[----:B------:R-:W-:-:S04]  /*0420*/  @!UP0 UIADD3 UR4, -UR4, 0x100000, URZ ;  /* 0x0010000004048890 */ /* 0x000fc8000fffe13f */
[----:B------:R-:W-:Y:S02]  /*0430*/  @!UP0 USHF.L.U32 UR5, UR4, 0xb, URZ ;  /* 0x0000000b04058899 */ /* 0x000fe4000800063f */
[----:B------:R-:W-:Y:S01]  /*0440*/  @!UP0 USHF.L.U32 UR4, UR4, 0x1, URZ ;  /* 0x0000000104048899 */ /* 0x000fe2000800063f */
[----:B--2---:R-:W-:Y:S01]  /*0450*/  @P4 IMAD.MOV.U32 R4, RZ, RZ, R8 ;  /* 0x000000ffff044224 */ /* 0x004fe200078e0008 */
[----:B------:R-:W1:Y:S01]  /*0460*/  @!UP0 S2UR UR7, SR_CgaCtaId ;  /* 0x00000000000789c3 */ /* 0x000e620000008800 */
[----:B------:R-:W-:-:S07]  /*0470*/  @P4 IMAD.MOV.U32 R13, RZ, RZ, RZ ;  /* 0x000000ffff0d4224 */ /* 0x000fce00078e00ff */
[----:B------:R-:W2:Y:S01]  /*0480*/  @!P4 LDC R11, c[0x0][0xc] ;  /* 0x00000300ff0bcb82 */ /* 0x000ea20000000800 */
[----:B0-----:R-:W-:-:S04]  /*0490*/  @P4 IMAD.WIDE.U32 R4, R6, R9, R4 ;  /* 0x0000000906044225 */ /* 0x001fc800078e0004 */
[----:B------:R-:W-:Y:S02]  /*04a0*/  VIADD R9, R7, 0xffffffff ;  /* 0xffffffff07097836 */ /* 0x000fe40000000000 */
[----:B------:R-:W-:Y:S01]  /*04b0*/  @P4 IMAD.MOV.U32 R0, RZ, RZ, R4 ;  /* 0x000000ffff004224 */ /* 0x000fe200078e0004 */
[----:B-1----:R-:W-:Y:S02]  /*04c0*/  @!UP0 ULEA UR6, UR7, UR6, 0x18 ;  /* 0x0000000607068291 */ /* 0x002fe4000f8ec03f */
[----:B------:R-:W-:Y:S01]  /*04d0*/  ISETP.GE.U32.AND P1, PT, R9, 0x2, PT ;  /* 0x000000020900780c */ /* 0x000fe20003f26070 */
[----:B------:R-:W-:Y:S01]  /*04e0*/  VOTEU.ALL UP0, P0 ;  /* 0x00000000003f7886 */ /* 0x000fe20000000000 */
[----:B------:R-:W-:Y:S01]  /*04f0*/  ISETP.NE.AND P0, PT, R3, 0x3, PT ;  /* 0x000000030300780c */ /* 0x000fe20003f05270 */
[----:B------:R-:W-:-:S03]  /*0500*/  @P4 IMAD.IADD R5, R5, 0x1, R13 ;  /* 0x0000000105054824 */ /* 0x000fc600078e020d */
[----:B------:R-:W-:-:S04]  /*0510*/  ISETP.EQ.OR P0, PT, R3, RZ, !P0 ;  /* 0x000000ff0300720c */ /* 0x000fc80004702670 */
[----:B------:R-:W-:Y:S01]  /*0520*/  ISETP.EQ.AND P0, PT, R7, RZ, P0 ;  /* 0x000000ff0700720c */ /* 0x000fe20000702270 */
[----:B------:R-:W-:Y:S01]  /*0530*/  IMAD.MOV.U32 R7, RZ, RZ, RZ ;  /* 0x000000ffff077224 */ /* 0x000fe200078e00ff */
[----:B------:R-:W0:Y:S02]  /*0540*/  FENCE.VIEW.ASYNC.S ;  /* 0x00000000000073c6 */ /* 0x000e240000000000 */
[----:B0-----:R0:W3:Y:S01]  /*0550*/  @!UP0 SYNCS.EXCH.64 URZ, [UR6+0x60], UR4 ;  /* 0x00006004063f85b2 */ /* 0x0010e20008000100 */
[----:B------:R-:W-:Y:S01]  /*0560*/  SEL R4, RZ, 0x1, !P0 ;  /* 0x00000001ff047807 */ /* 0x000fe20004000000 */
[----:B--2---:R-:W-:-:S03]  /*0570*/  @!P4 IMAD.WIDE.U32 R10, R11, R8, R6 ;  /* 0x000000080b0ac225 */ /* 0x004fc600078e0006 */
[----:B------:R-:W-:Y:S01]  /*0580*/  SEL R4, R4, 0x2, P1 ;  /* 0x0000000204047807 */ /* 0x000fe20000800000 */
[----:B------:R-:W-:Y:S02]  /*0590*/  @!P4 IMAD.MOV.U32 R0, RZ, RZ, R10 ;  /* 0x000000ffff00c224 */ /* 0x000fe400078e000a */
[----:B------:R-:W-:Y:S01]  /*05a0*/  @!P4 IMAD.MOV.U32 R5, RZ, RZ, R11 ;  /* 0x000000ffff05c224 */ /* 0x000fe200078e000b */
[----:B------:R0:W3:Y:S01]  /*05b0*/  @!UP1 SYNCS.EXCH.64 URZ, [UR6+0x68], UR4 ;  /* 0x00006804063f95b2 */ /* 0x0000e20008000100 */
[----:B------:R-:W-:Y:S01]  /*05c0*/  NOP ;  /* 0x0000000000007918 */ /* 0x000fe20000000000 */
[----:B---34-:R-:W-:Y:S06]  /*05d0*/  BAR.SYNC.DEFER_BLOCKING 0x0 ;  /* 0x0000000000007b1d */ /* 0x018fec0000010000 */
[----:B------:R-:W-:Y:S05]  /*05e0*/  @!P2 BRA `(.L_x_3) ;  /* 0x0000004800f8a947 */ /* 0x000fea0003800000 */
[----:B------:R-:W-:-:S13]  /*05f0*/  ISETP.GT.U32.AND P0, PT, R9, 0x1, PT ;  /* 0x000000010900780c */ /* 0x000fda0003f04070 */
[----:B0-----:R-:W-:Y:S05]  /*0600*/  @P0 EXIT ;  /* 0x000000000000094d */ /* 0x001fea0003800000 */
[----:B------:R-:W-:Y:S01]  /*0610*/  ULDC.64 UR4, c[0x0][0x650] ;  /* 0x0001940000047ab9 */ /* 0x000fe20000000a00 */
[----:B------:R-:W-:Y:S01]  /*0620*/  PRMT R9, RZ, 0x7610, R9 ;  /* 0x00007610ff097816 */ /* 0x000fe20000000009 */
[----:B------:R-:W-:Y:S01]  /*0630*/  IMAD.MOV.U32 R16, RZ, RZ, -0x1 ;  /* 0xffffffffff107424 */ /* 0x000fe200078e00ff */
[----:B------:R-:W-:Y:S01]  /*0640*/  ISETP.GE.U32.AND P0, PT, R0, UR4, PT ;  /* 0x0000000400007c0c */ /* 0x000fe2000bf06070 */
[----:B------:R-:W-:Y:S02]  /*0650*/  IMAD.MOV.U32 R12, RZ, RZ, -0x1 ;  /* 0xffffffffff0c7424 */ /* 0x000fe400078e00ff */
[----:B------:R-:W-:Y:S01]  /*0660*/  IMAD.MOV.U32 R69, RZ, RZ, -0x1 ;  /* 0xffffffffff457424 */ /* 0x000fe200078e00ff */
[----:B------:R-:W-:-:S13]  /*0670*/  ISETP.GE.U32.AND.EX P0, PT, R5, UR5, PT, P0 ;  /* 0x0000000505007c0c */ /* 0x000fda000bf06100 */
[----:B------:R-:W-:Y:S05]  /*0680*/  @P0 BRA `(.L_x_4) ;  /* 0x0000000400600947 */ /* 0x000fea0003800000 */
[----:B------:R-:W0:Y:S01]  /*0690*/  LDC.64 R16, c[0x0][0x628] ;  /* 0x00018a00ff107b82 */ /* 0x000e220000000a00 */
[----:B------:R-:W-:Y:S02]  /*06a0*/  IMAD.MOV.U32 R10, RZ, RZ, R0 ;  /* 0x000000ffff0a7224 */ /* 0x000fe400078e0000 */
[----:B------:R-:W-:-:S05]  /*06b0*/  IMAD.MOV.U32 R11, RZ, RZ, R5 ;  /* 0x000000ffff0b7224 */ /* 0x000fca00078e0005 */
[----:B------:R-:W1:Y:S08]  /*06c0*/  LDC R18, c[0x0][0x630] ;  /* 0x00018c00ff127b82 */ /* 0x000e700000000800 */
[----:B------:R-:W2:Y:S01]  /*06d0*/  LDC.64 R20, c[0x0][0x620] ;  /* 0x00018800ff147b82 */ /* 0x000ea20000000a00 */
[----:B0-----:R-:W-:-:S04]  /*06e0*/  ISETP.NE.U32.AND P0, PT, R16, RZ, PT ;  /* 0x000000ff1000720c */ /* 0x001fc80003f05070 */
[----:B------:R-:W-:-:S13]  /*06f0*/  ISETP.NE.AND.EX P0, PT, R17, RZ, PT, P0 ;  /* 0x000000ff1100720c */ /* 0x000fda0003f05300 */
[----:B-12---:R-:W-:Y:S05]  /*0700*/  @!P0 BRA `(.L_x_5) ;  /* 0x0000000000288947 */ /* 0x006fea0003800000 */
[----:B------:R-:W0:Y:S02]  /*0710*/  LDC R3, c[0x0][0x634] ;  /* 0x00018d00ff037b82 */ /* 0x000e240000000800 */
[----:B0-----:R-:W-:-:S05]  /*0720*/  IADD3 R3, P0, R0, R3, RZ ;  /* 0x0000000300037210 */ /* 0x001fca0007f1e0ff */
[----:B------:R-:W-:-:S04]  /*0730*/  IMAD.X R9, RZ, RZ, R5, P0 ;  /* 0x000000ffff097224 */ /* 0x000fc800000e0605 */
[----:B------:R-:W-:-:S04]  /*0740*/  IMAD.WIDE.U32 R10, R9, R16, RZ ;  /* 0x00000010090a7225 */ /* 0x000fc800078e00ff */
[----:B------:R-:W-:-:S04]  /*0750*/  IMAD.WIDE.U32 R12, P0, R3, R17, R10 ;  /* 0x00000011030c7225 */ /* 0x000fc8000780000a */
[----:B------:R-:W-:-:S04]  /*0760*/  IMAD.WIDE.U32 R10, R3, R16, RZ ;  /* 0x00000010030a7225 */ /* 0x000fc800078e00ff */
[----:B------:R-:W-:Y:S01]  /*0770*/  IMAD.X R15, RZ, RZ, RZ, P0 ;  /* 0x000000ffff0f7224 */ /* 0x000fe200000e06ff */
[----:B------:R-:W-:Y:S01]  /*0780*/  IADD3 RZ, P0, R11, R12, RZ ;  /* 0x0000000c0bff7210 */ /* 0x000fe20007f1e0ff */
[----:B------:R-:W-:-:S04]  /*0790*/  IMAD.MOV.U32 R14, RZ, RZ, R13 ;  /* 0x000000ffff0e7224 */ /* 0x000fc800078e000d */
[----:B------:R-:W-:-:S08]  /*07a0*/  IMAD.WIDE.U32.X R10, R9, R17, R14, P0 ;  /* 0x00000011090a7225 */ /* 0x000fd000000e040e */
.L_x_5:
[-CC-:B------:R-:W-:Y:S01]  /*07b0*/  SHF.R.U64 R69, R10, R18.reuse, R11.reuse ;  /* 0x000000120a457219 */ /* 0x180fe2000000120b */
[----:B------:R-:W0:Y:S01]  /*07c0*/  LDC.64 R22, c[0x0][0x640] ;  /* 0x00019000ff167b82 */ /* 0x000e220000000a00 */
[----:B------:R-:W-:Y:S01]  /*07d0*/  SHF.R.U32.HI R7, RZ, R18, R11 ;  /* 0x00000012ff077219 */ /* 0x000fe2000001160b */
[----:B------:R-:W-:Y:S01]  /*07e0*/  ULDC UR4, c[0x0][0x150] ;  /* 0x0000540000047ab9 */ /* 0x000fe20000000800 */
[----:B------:R-:W-:Y:S01]  /*07f0*/  IADD3 R9, P0, RZ, -R69, RZ ;  /* 0x80000045ff097210 */ /* 0x000fe20007f1e0ff */
[----:B------:R-:W-:Y:S01]  /*0800*/  IMAD.MOV.U32 R10, RZ, RZ, R0 ;  /* 0x000000ffff0a7224 */ /* 0x000fe200078e0000 */
[----:B------:R-:W-:Y:S01]  /*0810*/  I2FP.F32.U32 R3, R6 ;  /* 0x0000000600037245 */ /* 0x000fe20000201000 */
[----:B------:R-:W-:Y:S02]  /*0820*/  IMAD.MOV.U32 R11, RZ, RZ, R5 ;  /* 0x000000ffff0b7224 */ /* 0x000fe400078e0005 */
[----:B------:R-:W1:Y:S01]  /*0830*/  LDC R14, c[0x0][0x618] ;  /* 0x00018600ff0e7b82 */ /* 0x000e620000000800 */
[----:B------:R-:W-:-:S02]  /*0840*/  IMAD.X R13, RZ, RZ, ~R7, P0 ;  /* 0x000000ffff0d7224 */ /* 0x000fc400000e0e07 */
[----:B------:R-:W-:Y:S01]  /*0850*/  FMUL R3, R3, UR4 ;  /* 0x0000000403037c20 */ /* 0x000fe20008400000 */
[----:B------:R-:W-:Y:S01]  /*0860*/  IMAD.WIDE.U32 R10, R9, R20, R10 ;  /* 0x00000014090a7225 */ /* 0x000fe200078e000a */
[----:B------:R-:W-:-:S03]  /*0870*/  ULDC UR4, c[0x0][0x154] ;  /* 0x0000550000047ab9 */ /* 0x000fc60000000800 */
[----:B------:R-:W-:Y:S01]  /*0880*/  IMAD R12, R13, R20, RZ ;  /* 0x000000140d0c7224 */ /* 0x000fe200078e02ff */
[----:B------:R-:W2:Y:S01]  /*0890*/  LDC R7, c[0x0][0x144] ;  /* 0x00005100ff077b82 */ /* 0x000ea20000000800 */
[----:B------:R-:W3:Y:S01]  /*08a0*/  F2I.U32.TRUNC.NTZ R3, R3 ;  /* 0x0000000300037305 */ /* 0x000ee2000020f000 */
[----:B------:R-:W-:Y:S02]  /*08b0*/  IMAD.MOV.U32 R13, RZ, RZ, -0x1 ;  /* 0xffffffffff0d7424 */ /* 0x000fe400078e00ff */
[----:B------:R-:W-:-:S04]  /*08c0*/  IMAD R9, R9, R21, R12 ;  /* 0x0000001509097224 */ /* 0x000fc800078e020c */
[----:B------:R-:W4:Y:S01]  /*08d0*/  LDC R18, c[0x0][0x608] ;  /* 0x00018200ff127b82 */ /* 0x000f220000000800 */
[----:B------:R-:W-:Y:S01]  /*08e0*/  IMAD.IADD R11, R11, 0x1, R9 ;  /* 0x000000010b0b7824 */ /* 0x000fe200078e0209 */
[----:B0-----:R-:W-:Y:S02]  /*08f0*/  ISETP.NE.U32.AND P0, PT, R22, RZ, PT ;  /* 0x000000ff1600720c */ /* 0x001fe40003f05070 */
[----:B------:R-:W-:Y:S02]  /*0900*/  I2FP.F32.U32 R9, R8 ;  /* 0x0000000800097245 */ /* 0x000fe40000201000 */
[----:B------:R-:W-:Y:S02]  /*0910*/  ISETP.NE.AND.EX P0, PT, R23, RZ, PT, P0 ;  /* 0x000000ff1700720c */ /* 0x000fe40003f05300 */
[----:B------:R-:W0:Y:S01]  /*0920*/  LDC R12, c[0x0][0x658] ;  /* 0x00019600ff0c7b82 */ /* 0x000e220000000800 */
[-C--:B-1----:R-:W-:Y:S01]  /*0930*/  SHF.R.U64 R16, R10, R14.reuse, R11 ;  /* 0x0000000e0a107219 */ /* 0x082fe2000000120b */
[----:B---3--:R-:W-:Y:S01]  /*0940*/  IMAD.MOV R10, RZ, RZ, -R3 ;  /* 0x000000ffff0a7224 */ /* 0x008fe200078e0a03 */
[----:B------:R-:W-:-:S05]  /*0950*/  SHF.R.U32.HI R11, RZ, R14, R11 ;  /* 0x0000000eff0b7219 */ /* 0x000fca000001160b */
[----:B------:R-:W1:Y:S01]  /*0960*/  LDC R17, c[0x0][0x148] ;  /* 0x00005200ff117b82 */ /* 0x000e620000000800 */
[----:B--2---:R-:W-:Y:S02]  /*0970*/  IMAD R3, R7, R10, R6 ;  /* 0x0000000a07037224 */ /* 0x004fe400078e0206 */
[----:B------:R-:W-:-:S04]  /*0980*/  FMUL R7, R9, UR4 ;  /* 0x0000000409077c20 */ /* 0x000fc80008400000 */
[----:B------:R2:W3:Y:S01]  /*0990*/  F2I.U32.TRUNC.NTZ R15, R7 ;  /* 0x00000007000f7305 */ /* 0x0004e2000020f000 */
[----:B------:R-:W1:Y:S01]  /*09a0*/  LDC R21, c[0x0][0x600] ;  /* 0x00018000ff157b82 */ /* 0x000e620000000800 */
[-CC-:B----4-:R-:W-:Y:S02]  /*09b0*/  SHF.R.U64 R27, R16, R18.reuse, R11.reuse ;  /* 0x00000012101b7219 */ /* 0x190fe4000000120b */
[----:B------:R-:W-:Y:S01]  /*09c0*/  SHF.R.U32.HI R9, RZ, R18, R11 ;  /* 0x00000012ff097219 */ /* 0x000fe2000001160b */
[----:B------:R-:W-:-:S04]  /*09d0*/  IMAD.MOV.U32 R11, RZ, RZ, 0x1 ;  /* 0x00000001ff0b7424 */ /* 0x000fc800078e00ff */
[----:B------:R-:W4:Y:S01]  /*09e0*/  LDC R20, c[0x0][0x648] ;  /* 0x00019200ff147b82 */ /* 0x000f220000000800 */
[-C--:B0-----:R-:W-:Y:S02]  /*09f0*/  SHF.L.U32 R6, R13, R12.reuse, RZ ;  /* 0x0000000c0d067219 */ /* 0x081fe400000006ff */
[-CC-:B------:R-:W-:Y:S02]  /*0a00*/  SHF.R.U64 R18, R27, R12.reuse, R9.reuse ;  /* 0x0000000c1b127219 */ /* 0x180fe40000001209 */
[----:B------:R-:W-:Y:S02]  /*0a10*/  SHF.R.U32.HI R19, RZ, R12, R9 ;  /* 0x0000000cff137219 */ /* 0x000fe40000011609 */
[----:B------:R-:W-:Y:S01]  /*0a20*/  LOP3.LUT R14, RZ, R6, RZ, 0x33, !PT ;  /* 0x00000006ff0e7212 */ /* 0x000fe200078e33ff */
[----:B------:R-:W0:Y:S01]  /*0a30*/  LDC R25, c[0x0][0x638] ;  /* 0x00018e00ff197b82 */ /* 0x000e220000000800 */
[----:B------:R-:W-:Y:S01]  /*0a40*/  SHF.L.U32 R9, R11, R12, RZ ;  /* 0x0000000c0b097219 */ /* 0x000fe200000006ff */
[----:B------:R-:W-:-:S02]  /*0a50*/  IMAD.MOV.U32 R6, RZ, RZ, R18 ;  /* 0x000000ffff067224 */ /* 0x000fc400078e0012 */
[----:B--2---:R-:W-:-:S04]  /*0a60*/  IMAD.MOV.U32 R7, RZ, RZ, R19 ;  /* 0x000000ffff077224 */ /* 0x004fc800078e0013 */
[----:B------:R-:W2:Y:S01]  /*0a70*/  LDC R24, c[0x0][0x610] ;  /* 0x00018400ff187b82 */ /* 0x000ea20000000800 */
[----:B---3--:R-:W-:Y:S05]  /*0a80*/  @!P0 BRA `(.L_x_6) ;  /* 0x0000000000288947 */ /* 0x008fea0003800000 */
[----:B------:R-:W3:Y:S02]  /*0a90*/  LDC R13, c[0x0][0x64c] ;  /* 0x00019300ff0d7b82 */ /* 0x000ee40000000800 */
[----:B---3--:R-:W-:-:S05]  /*0aa0*/  IADD3 R13, P0, R18, R13, RZ ;  /* 0x0000000d120d7210 */ /* 0x008fca0007f1e0ff */
        /* <DEDUP_REMOVED lines=8> */
.L_x_6:
[----:B----4-:R-:W-:Y:S01]  /*0b30*/  SHF.R.U64 R6, R6, R20, R7 ;  /* 0x0000001406067219 */ /* 0x010fe20000001207 */
[----:B-1----:R-:W-:Y:S01]  /*0b40*/  VIADD R7, R21, 0xffffffff ;  /* 0xffffffff15077836 */ /* 0x002fe20000000000 */
[----:B------:R-:W-:Y:S01]  /*0b50*/  LOP3.LUT R14, R27, R14, RZ, 0xc0, !PT ;  /* 0x0000000e1b0e7212 */ /* 0x000fe200078ec0ff */
[----:B------:R-:W-:Y:S02]  /*0b60*/  IMAD.MOV R15, RZ, RZ, -R15 ;  /* 0x000000ffff0f7224 */ /* 0x000fe400078e0a0f */
[----:B------:R-:W-:Y:S01]  /*0b70*/  IMAD.MOV R10, RZ, RZ, -R6 ;  /* 0x000000ffff0a7224 */ /* 0x000fe200078e0a06 */
[----:B------:R-:W-:Y:S01]  /*0b80*/  LOP3.LUT R7, R16, R7, RZ, 0xc0, !PT ;  /* 0x0000000710077212 */ /* 0x000fe200078ec0ff */
[----:B------:R-:W-:Y:S02]  /*0b90*/  IMAD R14, R9, R6, R14 ;  /* 0x00000006090e7224 */ /* 0x000fe400078e020e */
[----:B------:R-:W-:Y:S02]  /*0ba0*/  @P4 IMAD R3, R17, R15, R8 ;  /* 0x0000000f11034224 */ /* 0x000fe400078e0208 */
[----:B0-----:R-:W-:-:S02]  /*0bb0*/  IMAD R6, R10, R25, R18 ;  /* 0x000000190a067224 */ /* 0x001fc400078e0212 */
[----:B--2---:R-:W-:Y:S02]  /*0bc0*/  IMAD R3, R14, R24, R3 ;  /* 0x000000180e037224 */ /* 0x004fe400078e0203 */
[----:B------:R-:W-:Y:S02]  /*0bd0*/  IMAD R6, R6, R21, R7 ;  /* 0x0000001506067224 */ /* 0x000fe400078e0207 */
[----:B------:R-:W-:-:S03]  /*0be0*/  IMAD.MOV.U32 R9, RZ, RZ, 0x1 ;  /* 0x00000001ff097424 */ /* 0x000fc600078e00ff */
[----:B------:R-:W-:Y:S02]  /*0bf0*/  SEL R12, R6, R3, !P4 ;  /* 0x00000003060c7207 */ /* 0x000fe40006000000 */
[----:B------:R-:W-:-:S07]  /*0c00*/  SEL R16, R3, R6, !P4 ;  /* 0x0000000603107207 */ /* 0x000fce0006000000 */
.L_x_4:
[----:B------:R-:W-:-:S08]  /*0c10*/  NOP ;  /* 0x0000000000007918 */ /* 0x000fd00000000000 */
[----:B------:R-:W0:Y:S02]  /*0c20*/  USETMAXREG.TRY_ALLOC.CTAPOOL UP0, 0xe8 ;  /* 0x000000e8000079c8 */ /* 0x000e240008000600 */
[----:B0-----:R-:W-:-:S13]  /*0c30*/  PLOP3.LUT P0, PT, PT, PT, UP0, 0x80, 0x0 ;  /* 0x000000000000781c */ /* 0x001fda0003f0f008 */
[----:B------:R-:W-:Y:S05]  /*0c40*/  @!P0 BRA `(.L_x_4) ;  /* 0xfffffffc00f08947 */ /* 0x000fea000383ffff */
[----:B------:R-:W-:Y:S01]  /*0c50*/  ULDC.64 UR4, c[0x0][0x598] ;  /* 0x0001660000047ab9 */ /* 0x000fe20000000a00 */
[----:B------:R-:W-:Y:S01]  /*0c60*/  ULDC.64 UR18, c[0x0][0x208] ;  /* 0x0000820000127ab9 */ /* 0x000fe20000000a00 */
[----:B------:R-:W-:-:S04]  /*0c70*/  ISETP.NE.U32.AND P0, PT, RZ, UR4, PT ;  /* 0x00000004ff007c0c */ /* 0x000fc8000bf05070 */
[----:B------:R-:W-:-:S13]  /*0c80*/  ISETP.NE.AND.EX P0, PT, RZ, UR5, PT, P0 ;  /* 0x00000005ff007c0c */ /* 0x000fda000bf05300 */
[----:B------:R-:W-:Y:S05]  /*0c90*/  @!P0 BRA `(.L_x_7) ;  /* 0x00000000001c8947 */ /* 0x000fea0003800000 */
[----:B------:R-:W0:Y:S02]  /*0ca0*/  LDC.64 R6, c[0x0][0x598] ;  /* 0x00016600ff067b82 */ /* 0x000e240000000a00 */
[----:B0-----:R-:W2:Y:S02]  /*0cb0*/  LDG.E.64 R6, desc[UR18][R6.64] ;  /* 0x0000001206067981 */ /* 0x001ea4000c1e1b00 */
[----:B--2---:R-:W-:-:S04]  /*0cc0*/  ISETP.NE.U32.AND P0, PT, R6, RZ, PT ;  /* 0x000000ff0600720c */ /* 0x004fc80003f05070 */
[----:B------:R-:W-:-:S13]  /*0cd0*/  ISETP.NE.AND.EX P0, PT, R7, RZ, PT, P0 ;  /* 0x000000ff0700720c */ /* 0x000fda0003f05300 */
[----:B------:R-:W-:Y:S05]  /*0ce0*/  @!P0 BRA `(.L_x_7) ;  /* 0x0000000000088947 */ /* 0x000fea0003800000 */
[----:B------:R0:W5:Y:S01]  /*0cf0*/  LD.E R3, desc[UR18][R6.64] ;  /* 0x0000001206037980 */ /* 0x000162000c101900 */
[----:B------:R-:W-:Y:S05]  /*0d00*/  BRA `(.L_x_8) ;  /* 0x0000000000207947 */ /* 0x000fea0003800000 */
.L_x_7:
[----:B------:R-:W-:Y:S02]  /*0d10*/  ULDC.64 UR4, c[0x0][0x588] ;  /* 0x0001620000047ab9 */ /* 0x000fe40000000a00 */
[----:B------:R-:W-:-:S04]  /*0d20*/  ISETP.NE.U32.AND P0, PT, RZ, UR4, PT ;  /* 0x00000004ff007c0c */ /* 0x000fc8000bf05070 */
[----:B------:R-:W-:-:S13]  /*0d30*/  ISETP.NE.AND.EX P0, PT, RZ, UR5, PT, P0 ;  /* 0x00000005ff007c0c */ /* 0x000fda000bf05300 */
[----:B------:R-:W-:Y:S05]  /*0d40*/  @!P0 BRA `(.L_x_9) ;  /* 0x00000000000c8947 */ /* 0x000fea0003800000 */
[----:B------:R-:W0:Y:S02]  /*0d50*/  LDC.64 R6, c[0x0][0x588] ;  /* 0x00016200ff067b82 */ /* 0x000e240000000a00 */
[----:B0-----:R1:W5:Y:S01]  /*0d60*/  LDG.E R3, desc[UR18][R6.64] ;  /* 0x0000001206037981 */ /* 0x001362000c1e1900 */
[----:B------:R-:W-:Y:S05]  /*0d70*/  BRA `(.L_x_8) ;  /* 0x0000000000047947 */ /* 0x000fea0003800000 */
.L_x_9:
[----:B------:R-:W2:Y:S02]  /*0d80*/  LDC R3, c[0x0][0x580] ;  /* 0x00016000ff037b82 */ /* 0x000ea40000000800 */
.L_x_8:
[----:B------:R-:W-:Y:S02]  /*0d90*/  ULDC.64 UR4, c[0x0][0x5a0] ;  /* 0x0001680000047ab9 */ /* 0x000fe40000000a00 */
[----:B------:R-:W-:-:S04]  /*0da0*/  ISETP.NE.U32.AND P0, PT, RZ, UR4, PT ;  /* 0x00000004ff007c0c */ /* 0x000fc8000bf05070 */
[----:B------:R-:W-:-:S13]  /*0db0*/  ISETP.NE.AND.EX P0, PT, RZ, UR5, PT, P0 ;  /* 0x00000005ff007c0c */ /* 0x000fda000bf05300 */
[----:B------:R-:W-:Y:S05]  /*0dc0*/  @!P0 BRA `(.L_x_10) ;  /* 0x00000000001c8947 */ /* 0x000fea0003800000 */
[----:B01----:R-:W0:Y:S02]  /*0dd0*/  LDC.64 R6, c[0x0][0x5a0] ;  /* 0x00016800ff067b82 */ /* 0x003e240000000a00 */
[----:B0-----:R-:W3:Y:S02]  /*0de0*/  LDG.E.64 R6, desc[UR18][R6.64] ;  /* 0x0000001206067981 */ /* 0x001ee4000c1e1b00 */
[----:B---3--:R-:W-:-:S04]  /*0df0*/  ISETP.NE.U32.AND P0, PT, R6, RZ, PT ;  /* 0x000000ff0600720c */ /* 0x008fc80003f05070 */
[----:B------:R-:W-:-:S13]  /*0e00*/  ISETP.NE.AND.EX P0, PT, R7, RZ, PT, P0 ;  /* 0x000000ff0700720c */ /* 0x000fda0003f05300 */
[----:B------:R-:W-:Y:S05]  /*0e10*/  @!P0 BRA `(.L_x_10) ;  /* 0x0000000000088947 */ /* 0x000fea0003800000 */
[----:B------:R0:W5:Y:S01]  /*0e20*/  LD.E R10, desc[UR18][R6.64] ;  /* 0x00000012060a7980 */ /* 0x000162000c101900 */
[----:B------:R-:W-:Y:S05]  /*0e30*/  BRA `(.L_x_11) ;  /* 0x0000000000207947 */ /* 0x000fea0003800000 */
.L_x_10:
[----:B------:R-:W-:Y:S02]  /*0e40*/  ULDC.64 UR4, c[0x0][0x590] ;  /* 0x0001640000047ab9 */ /* 0x000fe40000000a00 */
[----:B------:R-:W-:-:S04]  /*0e50*/  ISETP.NE.U32.AND P0, PT, RZ, UR4, PT ;  /* 0x00000004ff007c0c */ /* 0x000fc8000bf05070 */
[----:B------:R-:W-:-:S13]  /*0e60*/  ISETP.NE.AND.EX P0, PT, RZ, UR5, PT, P0 ;  /* 0x00000005ff007c0c */ /* 0x000fda000bf05300 */
[----:B------:R-:W-:Y:S05]  /*0e70*/  @!P0 BRA `(.L_x_12) ;  /* 0x00000000000c8947 */ /* 0x000fea0003800000 */
[----:B------:R-:W3:Y:S02]  /*0e80*/  LDC.64 R10, c[0x0][0x590] ;  /* 0x00016400ff0a7b82 */ /* 0x000ee40000000a00 */
[----:B---3--:R3:W5:Y:S01]  /*0e90*/  LDG.E R10, desc[UR18][R10.64] ;  /* 0x000000120a0a7981 */ /* 0x008762000c1e1900 */
[----:B------:R-:W-:Y:S05]  /*0ea0*/  BRA `(.L_x_11) ;  /* 0x0000000000047947 */ /* 0x000fea0003800000 */
.L_x_12:
[----:B------:R-:W4:Y:S02]  /*0eb0*/  LDC R10, c[0x0][0x584] ;  /* 0x00016100ff0a7b82 */ /* 0x000f240000000800 */
.L_x_11:
[----:B------:R-:W-:-:S13]  /*0ec0*/  LOP3.LUT P0, RZ, R9, 0xff, RZ, 0xc0, !PT ;  /* 0x000000ff09ff7812 */ /* 0x000fda000780c0ff */
[----:B------:R-:W-:Y:S05]  /*0ed0*/  @!P0 EXIT ;  /* 0x000000000000894d */ /* 0x000fea0003800000 */
[----:B------:R-:W-:Y:S01]  /*0ee0*/  ULDC UR4, c[0x0][0x28c] ;  /* 0x0000a30000047ab9 */ /* 0x000fe20000000800 */
[----:B------:R-:W-:Y:S01]  /*0ef0*/  LOP3.LUT R80, R4, 0x1, RZ, 0xfc, !PT ;  /* 0x0000000104507812 */ /* 0x000fe200078efcff */
[----:B------:R-:W-:-:S04]  /*0f00*/  UIADD3 UR4, UR4, 0x1f, URZ ;  /* 0x0000001f04047890 */ /* 0x000fc8000fffe03f */
[----:B------:R-:W-:-:S04]  /*0f10*/  USHF.R.S32.HI UR5, URZ, 0x1f, UR4 ;  /* 0x0000001f3f057899 */ /* 0x000fc80008011404 */
[----:B------:R-:W-:-:S03]  /*0f20*/  ULEA.HI UR5, UR5, UR4, URZ, 0x5 ;  /* 0x0000000405057291 */ /* 0x000fc6000f8f283f */
[----:B------:R-:W-:Y:S01]  /*0f30*/  UMOV UR4, URZ ;  /* 0x0000003f00047c82 */ /* 0x000fe20008000000 */
[----:B------:R-:W-:-:S03]  /*0f40*/  USHF.R.S32.HI UR9, URZ, 0x5, UR5 ;  /* 0x000000053f097899 */ /* 0x000fc60008011405 */
[----:B------:R-:W-:-:S09]  /*0f50*/  UMOV UR5, URZ ;  /* 0x0000003f00057c82 */ /* 0x000fd20008000000 */
.L_x_101:
[----:B01----:R-:W-:Y:S01]  /*0f60*/  LOP3.LUT R6, R2, 0x80, RZ, 0xc0, !PT ;  /* 0x0000008002067812 */ /* 0x003fe200078ec0ff */
[----:B------:R-:W0:Y:S01]  /*0f70*/  S2UR UR13, SR_CgaCtaId ;  /* 0x00000000000d79c3 */ /* 0x000e220000008800 */
[----:B------:R-:W-:Y:S01]  /*0f80*/  UMOV UR12, 0x400 ;  /* 0x00000400000c7882 */ /* 0x000fe20000000000 */
[----:B------:R-:W-:Y:S01]  /*0f90*/  UMOV UR6, URZ ;  /* 0x0000003f00067c82 */ /* 0x000fe20008000000 */
[----:B------:R-:W-:Y:S01]  /*0fa0*/  SHF.R.U32.HI R6, RZ, 0x7, R6 ;  /* 0x00000007ff067819 */ /* 0x000fe20000011606 */
[----:B------:R-:W-:Y:S01]  /*0fb0*/  UMOV UR7, URZ ;  /* 0x0000003f00077c82 */ /* 0x000fe20008000000 */
[----:B------:R-:W-:Y:S01]  /*0fc0*/  UMOV UR16, UR5 ;  /* 0x0000000500107c82 */ /* 0x000fe20008000000 */
[----:B------:R-:W-:Y:S01]  /*0fd0*/  CS2R R14, SRZ ;  /* 0x00000000000e7805 */ /* 0x000fe2000001ff00 */
[----:B---3--:R-:W-:Y:S01]  /*0fe0*/  IMAD.MOV.U32 R11, RZ, RZ, RZ ;  /* 0x000000ffff0b7224 */ /* 0x008fe200078e00ff */
[----:B------:R-:W1:Y:S01]  /*0ff0*/  LDC R7, c[0x0][0x28c] ;  /* 0x0000a300ff077b82 */ /* 0x000e620000000800 */
[----:B------:R-:W3:Y:S01]  /*1000*/  SHFL.IDX PT, R6, R6, RZ, 0x1f ;  /* 0x00001fff06067589 */ /* 0x000ee200000e0000 */
[----:B------:R-:W-:-:S02]  /*1010*/  CS2R R18, SRZ ;  /* 0x0000000000127805 */ /* 0x000fc4000001ff00 */
[----:B------:R-:W-:Y:S02]  /*1020*/  CS2R R20, SRZ ;  /* 0x0000000000147805 */ /* 0x000fe4000001ff00 */
[----:B------:R-:W-:Y:S02]  /*1030*/  CS2R R22, SRZ ;  /* 0x0000000000167805 */ /* 0x000fe4000001ff00 */
[----:B------:R-:W-:Y:S02]  /*1040*/  CS2R R56, SRZ ;  /* 0x0000000000387805 */ /* 0x000fe4000001ff00 */
[----:B------:R-:W-:Y:S02]  /*1050*/  CS2R R58, SRZ ;  /* 0x00000000003a7805 */ /* 0x000fe4000001ff00 */
[----:B------:R-:W-:Y:S02]  /*1060*/  CS2R R60, SRZ ;  /* 0x00000000003c7805 */ /* 0x000fe4000001ff00 */
[----:B------:R-:W-:-:S02]  /*1070*/  CS2R R62, SRZ ;  /* 0x00000000003e7805 */ /* 0x000fc4000001ff00 */
[----:B------:R-:W-:Y:S02]  /*1080*/  CS2R R64, SRZ ;  /* 0x0000000000407805 */ /* 0x000fe4000001ff00 */
[----:B------:R-:W-:Y:S01]  /*1090*/  CS2R R66, SRZ ;  /* 0x0000000000427805 */ /* 0x000fe2000001ff00 */
[----:B------:R-:W-:Y:S01]  /*10a0*/  IMAD.MOV.U32 R68, RZ, RZ, RZ ;  /* 0x000000ffff447224 */ /* 0x000fe200078e00ff */
[----:B------:R-:W-:Y:S02]  /*10b0*/  CS2R R70, SRZ ;  /* 0x0000000000467805 */ /* 0x000fe4000001ff00 */
[----:B------:R-:W-:Y:S02]  /*10c0*/  CS2R R72, SRZ ;  /* 0x0000000000487805 */ /* 0x000fe4000001ff00 */
[----:B------:R-:W-:Y:S02]  /*10d0*/  CS2R R74, SRZ ;  /* 0x00000000004a7805 */ /* 0x000fe4000001ff00 */
[----:B------:R-:W-:-:S02]  /*10e0*/  CS2R R76, SRZ ;  /* 0x00000000004c7805 */ /* 0x000fc4000001ff00 */
[----:B------:R-:W-:Y:S01]  /*10f0*/  CS2R R78, SRZ ;  /* 0x00000000004e7805 */ /* 0x000fe2000001ff00 */
[----:B------:R-:W-:Y:S01]  /*1100*/  IMAD.U32 R9, RZ, RZ, UR4 ;  /* 0x00000004ff097e24 */ /* 0x000fe2000f8e00ff */
[----:B------:R-:W-:Y:S02]  /*1110*/  CS2R R24, SRZ ;  /* 0x0000000000187805 */ /* 0x000fe4000001ff00 */
[----:B------:R-:W-:Y:S02]  /*1120*/  CS2R R26, SRZ ;  /* 0x00000000001a7805 */ /* 0x000fe4000001ff00 */
[----:B------:R-:W-:Y:S02]  /*1130*/  CS2R R28, SRZ ;  /* 0x00000000001c7805 */ /* 0x000fe4000001ff00 */
[----:B------:R-:W-:Y:S02]  /*1140*/  CS2R R30, SRZ ;  /* 0x00000000001e7805 */ /* 0x000fe4000001ff00 */
[----:B------:R-:W-:-:S02]  /*1150*/  CS2R R32, SRZ ;  /* 0x0000000000207805 */ /* 0x000fc4000001ff00 */
[----:B------:R-:W-:Y:S02]  /*1160*/  CS2R R34, SRZ ;  /* 0x0000000000227805 */ /* 0x000fe4000001ff00 */
[----:B-1----:R-:W-:Y:S02]  /*1170*/  ISETP.GE.AND P0, PT, R7, 0x1, PT ;  /* 0x000000010700780c */ /* 0x002fe40003f06270 */
[----:B------:R-:W-:Y:S02]  /*1180*/  CS2R R36, SRZ ;  /* 0x0000000000247805 */ /* 0x000fe4000001ff00 */
[----:B---3--:R-:W-:Y:S02]  /*1190*/  R2UR UR8, R6 ;  /* 0x00000000060872ca */ /* 0x008fe400000e0000 */
[----:B------:R-:W-:Y:S02]  /*11a0*/  CS2R R38, SRZ ;  /* 0x0000000000267805 */ /* 0x000fe4000001ff00 */
[----:B------:R-:W-:-:S02]  /*11b0*/  CS2R R40, SRZ ;  /* 0x0000000000287805 */ /* 0x000fc4000001ff00 */
[----:B------:R-:W-:Y:S02]  /*11c0*/  CS2R R42, SRZ ;  /* 0x00000000002a7805 */ /* 0x000fe4000001ff00 */
[----:B------:R-:W-:Y:S02]  /*11d0*/  CS2R R44, SRZ ;  /* 0x00000000002c7805 */ /* 0x000fe4000001ff00 */
[----:B------:R-:W-:Y:S02]  /*11e0*/  CS2R R46, SRZ ;  /* 0x00000000002e7805 */ /* 0x000fe4000001ff00 */
[----:B------:R-:W-:Y:S02]  /*11f0*/  CS2R R48, SRZ ;  /* 0x0000000000307805 */ /* 0x000fe4000001ff00 */
[----:B------:R-:W-:Y:S02]  /*1200*/  CS2R R50, SRZ ;  /* 0x0000000000327805 */ /* 0x000fe4000001ff00 */
[----:B------:R-:W-:-:S02]  /*1210*/  CS2R R52, SRZ ;  /* 0x0000000000347805 */ /* 0x000fc4000001ff00 */
[----:B------:R-:W-:Y:S01]  /*1220*/  CS2R R54, SRZ ;  /* 0x0000000000367805 */ /* 0x000fe2000001ff00 */
[----:B------:R-:W-:-:S04]  /*1230*/  ULEA.HI UR10, UR8, UR8, URZ, 0x1 ;  /* 0x00000008080a7291 */ /* 0x000fc8000f8f083f */
[----:B------:R-:W-:Y:S02]  /*1240*/  ULOP3.LUT UR11, UR10, 0x1ffffe, URZ, 0xc0, !UPT ;  /* 0x001ffffe0a0b7892 */ /* 0x000fe4000f8ec03f */
[----:B0-----:R-:W-:Y:S02]  /*1250*/  ULEA UR10, UR13, UR12, 0x18 ;  /* 0x0000000c0d0a7291 */ /* 0x001fe4000f8ec03f */
[----:B------:R-:W-:-:S03]  /*1260*/  UIADD3 UR11, UR8, -UR11, URZ ;  /* 0x8000000b080b7290 */ /* 0x000fc6000fffe03f */
[----:B------:R-:W-:Y:S01]  /*1270*/  UMOV UR8, URZ ;  /* 0x0000003f00087c82 */ /* 0x000fe20008000000 */
[----:B------:R-:W-:-:S04]  /*1280*/  ULEA UR11, UR11, UR10, 0xb ;  /* 0x0000000a0b0b7291 */ /* 0x000fc8000f8e583f */
[----:B------:R-:W-:-:S04]  /*1290*/  UIADD3 UR11, UR11, 0x100, URZ ;  /* 0x000001000b0b7890 */ /* 0x000fc8000fffe03f */
[----:B------:R-:W-:-:S04]  /*12a0*/  USHF.R.U32.HI UR11, URZ, 0x4, UR11 ;  /* 0x000000043f0b7899 */ /* 0x000fc8000801160b */
[----:B------:R-:W-:Y:S01]  /*12b0*/  ULOP3.LUT UR11, UR11, 0x3fff, URZ, 0xc0, !UPT ;  /* 0x00003fff0b0b7892 */ /* 0x000fe2000f8ec03f */
[----:B-----5:R-:W-:Y:S11]  /*12c0*/  @!P0 BRA `(.L_x_13) ;  /* 0x00000004005c8947 */ /* 0x020ff60003800000 */
[----:B------:R-:W-:-:S13]  /*12d0*/  ISETP.NE.AND P1, PT, R80, 0x3, PT ;  /* 0x000000035000780c */ /* 0x000fda0003f25270 */
[----:B------:R-:W-:Y:S05]  /*12e0*/  @!P1 BRA `(.L_x_14) ;  /* 0x0000000000049947 */ /* 0x000fea0003800000 */
[----:B------:R-:W-:Y:S01]  /*12f0*/  BPT.TRAP 0x1 ;  /* 0x000000040000795c */ /* 0x000fe20000300000 */
.L_x_14:
[----:B------:R-:W-:Y:S01]  /*1300*/  ULEA UR6, UR5, UR10, 0x3 ;  /* 0x0000000a05067291 */ /* 0x000fe2000f8e183f */
[----:B------:R-:W-:-:S05]  /*1310*/  IMAD.U32 R6, RZ, RZ, UR4 ;  /* 0x00000004ff067e24 */ /* 0x000fca000f8e00ff */
[----:B------:R-:W-:-:S04]  /*1320*/  SHF.L.U32 R6, R6, 0x1f, RZ ;  /* 0x0000001f06067819 */ /* 0x000fc800000006ff */
[----:B------:R0:W1:Y:S01]  /*1330*/  SYNCS.PHASECHK.TRANS64.TRYWAIT P0, [UR6], R6 ;  /* 0x00000006ff0075a7 */ /* 0x0000620008000146 */
[----:B------:R-:W-:Y:S05]  /*1340*/  @!P1 BRA `(.L_x_15) ;  /* 0x0000000000049947 */ /* 0x000fea0003800000 */
[----:B------:R-:W-:Y:S01]  /*1350*/  BPT.TRAP 0x1 ;  /* 0x000000040000795c */ /* 0x000fe20000300000 */
.L_x_15:
[----:B-1----:R-:W-:Y:S05]  /*1360*/  @P0 BRA `(.L_x_16) ;  /* 0x0000000000080947 */ /* 0x002fea0003800000 */
[----:B------:R-:W1:Y:S02]  /*1370*/  SYNCS.PHASECHK.TRANS64.TRYWAIT P0, [UR6], R6 ;  /* 0x00000006ff0075a7 */ /* 0x000e640008000146 */
[----:B-1----:R-:W-:Y:S05]  /*1380*/  @!P0 BRA `(.L_x_17) ;  /* 0x00000054004c8947 */ /* 0x002fea0003800000 */
.L_x_16:
[----:B------:R-:W-:Y:S01]  /*1390*/  UIADD3 UR6, UR10, 0x5100, URZ ;  /* 0x000051000a067890 */ /* 0x000fe2000fffe03f */
[----:B------:R-:W-:Y:S01]  /*13a0*/  WARPGROUP.ARRIVE ;  /* 0x00000000000079c5 */ /* 0x000fe20000000000 */
[----:B------:R-:W-:Y:S01]  /*13b0*/  ULDC UR7, c[0x0][0x50c] ;  /* 0x0001430000077ab9 */ /* 0x000fe20000000800 */
[----:B------:R-:W-:Y:S01]  /*13c0*/  ULOP3.LUT UR12, UR11, 0x10000, URZ, 0xfc, !UPT ;  /* 0x000100000b0c7892 */ /* 0x000fe2000f8efc3f */
[----:B------:R-:W-:Y:S01]  /*13d0*/  CS2R R14, SRZ ;  /* 0x00000000000e7805 */ /* 0x000fe2000001ff00 */
[----:B------:R-:W-:Y:S01]  /*13e0*/  UISETP.NE.AND UP0, UPT, UR7, 0x1, UPT ;  /* 0x000000010700788c */ /* 0x000fe2000bf05270 */
[----:B------:R-:W-:Y:S01]  /*13f0*/  IMAD.MOV.U32 R11, RZ, RZ, RZ ;  /* 0x000000ffff0b7224 */ /* 0x000fe200078e00ff */
[----:B------:R-:W-:Y:S01]  /*1400*/  USHF.R.U32.HI UR6, URZ, 0x4, UR6 ;  /* 0x000000043f067899 */ /* 0x000fe20008011606 */
[----:B------:R-:W-:Y:S01]  /*1410*/  CS2R R18, SRZ ;  /* 0x0000000000127805 */ /* 0x000fe2000001ff00 */
[----:B------:R-:W-:Y:S01]  /*1420*/  USEL UR7, URZ, 0x1, UP0 ;  /* 0x000000013f077887 */ /* 0x000fe20008000000 */
[----:B------:R-:W-:Y:S01]  /*1430*/  CS2R R20, SRZ ;  /* 0x0000000000147805 */ /* 0x000fe2000001ff00 */
[----:B------:R-:W-:Y:S01]  /*1440*/  ULOP3.LUT UR6, UR6, 0x3fff, URZ, 0xc0, !UPT ;  /* 0x00003fff06067892 */ /* 0x000fe2000f8ec03f */
[----:B------:R-:W-:Y:S01]  /*1450*/  CS2R R22, SRZ ;  /* 0x0000000000167805 */ /* 0x000fe2000001ff00 */
[----:B------:R-:W-:Y:S01]  /*1460*/  ULEA UR12, UR5, UR12, 0x8 ;  /* 0x0000000c050c7291 */ /* 0x000fe2000f8e403f */
[----:B------:R-:W-:Y:S01]  /*1470*/  CS2R R56, SRZ ;  /* 0x0000000000387805 */ /* 0x000fe2000001ff00 */
[----:B------:R-:W-:Y:S01]  /*1480*/  ULOP3.LUT UR6, UR6, 0x10000, URZ, 0xfc, !UPT ;  /* 0x0001000006067892 */ /* 0x000fe2000f8efc3f */
[----:B------:R-:W-:Y:S01]  /*1490*/  ISETP.NE.AND P0, PT, RZ, UR7, PT ;  /* 0x00000007ff007c0c */ /* 0x000fe2000bf05270 */
[----:B------:R-:W-:Y:S01]  /*14a0*/  UMOV UR13, 0xc0000010 ;  /* 0xc0000010000d7882 */ /* 0x000fe20000000000 */
[----:B------:R-:W-:Y:S01]  /*14b0*/  UMOV UR15, 0xc0000010 ;  /* 0xc0000010000f7882 */ /* 0x000fe20000000000 */
[----:B------:R-:W-:Y:S01]  /*14c0*/  ULEA UR14, UR5, UR6, 0x7 ;  /* 0x00000006050e7291 */ /* 0x000fe2000f8e383f */
[----:B------:R-:W-:-:S02]  /*14d0*/  CS2R R58, SRZ ;  /* 0x00000000003a7805 */ /* 0x000fc4000001ff00 */
[----:B------:R-:W-:Y:S01]  /*14e0*/  CS2R R60, SRZ ;  /* 0x00000000003c7805 */ /* 0x000fe2000001ff00 */
[----:B------:R-:W-:Y:S01]  /*14f0*/  UMOV UR6, 0x1 ;  /* 0x0000000100067882 */ /* 0x000fe20000000000 */
[----:B------:R-:W-:Y:S02]  /*1500*/  CS2R R62, SRZ ;  /* 0x00000000003e7805 */ /* 0x000fe4000001ff00 */
[----:B------:R-:W-:Y:S02]  /*1510*/  CS2R R64, SRZ ;  /* 0x0000000000407805 */ /* 0x000fe4000001ff00 */
[----:B------:R-:W-:Y:S01]  /*1520*/  CS2R R66, SRZ ;  /* 0x0000000000427805 */ /* 0x000fe2000001ff00 */
[----:B------:R-:W-:Y:S01]  /*1530*/  IMAD.MOV.U32 R68, RZ, RZ, RZ ;  /* 0x000000ffff447224 */ /* 0x000fe200078e00ff */
[----:B------:R-:W-:Y:S01]  /*1540*/  CS2R R70, SRZ ;  /* 0x0000000000467805 */ /* 0x000fe2000001ff00 */
[----:B------:R-:W-:Y:S01]  /*1550*/  QGMMA.64x64x32.F32.E4M3.E4M3 R24, gdesc[UR12], RZ, !UPT, gsb0 ;  /* 0x00e000000c1879f3 */ /* 0x000fe2000c0008ff */
[----:B------:R-:W-:-:S02]  /*1560*/  CS2R R72, SRZ ;  /* 0x0000000000487805 */ /* 0x000fc4000001ff00 */
[----:B------:R-:W-:Y:S02]  /*1570*/  CS2R R74, SRZ ;  /* 0x00000000004a7805 */ /* 0x000fe4000001ff00 */
[----:B------:R-:W-:Y:S02]  /*1580*/  CS2R R76, SRZ ;  /* 0x00000000004c7805 */ /* 0x000fe4000001ff00 */
[----:B------:R-:W-:Y:S01]  /*1590*/  CS2R R78, SRZ ;  /* 0x00000000004e7805 */ /* 0x000fe2000001ff00 */
[----:B------:R-:W-:Y:S06]  /*15a0*/  @!P0 BRA `(.L_x_18) ;  /* 0x0000000000888947 */ /* 0x000fec0003800000 */
[----:B------:R-:W-:Y:S02]  /*15b0*/  WARPGROUP.DEPBAR.LE gsb0, 0x0 ;  /* 0x00008000000079c5 */ /* 0x000fe40000010000 */
[----:B------:R-:W-:-:S01]  /*15c0*/  FADD R79, RZ, R24 ;  /* 0x00000018ff4f7221 */ /* 0x000fc20000000000 */
[----:B------:R-:W-:Y:S01]  /*15d0*/  FADD R78, RZ, R25 ;  /* 0x00000019ff4e7221 */ /* 0x000fe20000000000 */
        /* <DEDUP_REMOVED lines=30> */
[----:B------:R-:W-:-:S06]  /*17c0*/  UMOV UR6, URZ ;  /* 0x0000003f00067c82 */ /* 0x000fcc0008000000 */
.L_x_18:
[----:B------:R-:W-:-:S04]  /*17d0*/  UIADD3 UR16, UR5, 0x1, URZ ;  /* 0x0000000105107890 */ /* 0x000fc8000fffe03f */
[----:B------:R-:W-:-:S04]  /*17e0*/  UISETP.NE.AND UP0, UPT, UR16, 0x5, UPT ;  /* 0x000000051000788c */ /* 0x000fc8000bf05270 */
[----:B------:R-:W-:Y:S02]  /*17f0*/  USEL UR8, URZ, 0x1, UP0 ;  /* 0x000000013f087887 */ /* 0x000fe40008000000 */
[----:B------:R-:W-:Y:S02]  /*1800*/  USEL UR16, UR16, URZ, UP0 ;  /* 0x0000003f10107287 */ /* 0x000fe40008000000 */
[----:B------:R-:W-:-:S06]  /*1810*/  ULOP3.LUT UR8, UR4, UR8, URZ, 0x3c, !UPT ;  /* 0x0000000804087292 */ /* 0x000fcc000f8e3c3f */
[----:B------:R-:W-:Y:S01]  /*1820*/  IMAD.U32 R9, RZ, RZ, UR8 ;  /* 0x00000008ff097e24 */ /* 0x000fe2000f8e00ff */
[----:B------:R-:W-:-:S06]  /*1830*/  UMOV UR8, 0x1 ;  /* 0x0000000100087882 */ /* 0x000fcc0000000000 */
.L_x_13:
[----:B------:R-:W-:-:S04]  /*1840*/  UISETP.LT.AND UP0, UPT, UR9, 0x1, UPT ;  /* 0x000000010900788c */ /* 0x000fc8000bf01270 */
[----:B------:R-:W-:-:S04]  /*1850*/  USEL UR12, UR9, 0x1, UP0 ;  /* 0x00000001090c7887 */ /* 0x000fc80008000000 */
[----:B------:R-:W-:-:S04]  /*1860*/  UIADD3 UR12, UR9, -UR12, URZ ;  /* 0x8000000c090c7290 */ /* 0x000fc8000fffe03f */
[----:B------:R-:W-:-:S06]  /*1870*/  UISETP.GE.AND UP0, UPT, UR12, 0x1, UPT ;  /* 0x000000010c00788c */ /* 0x000fcc000bf06270 */
[----:B------:R-:W-:-:S13]  /*1880*/  PLOP3.LUT P0, PT, PT, PT, UP0, 0x80, 0x0 ;  /* 0x000000000000781c */ /* 0x000fda0003f0f008 */
[----:B------:R-:W-:Y:S05]  /*1890*/  @!P0 BRA `(.L_x_19) ;  /* 0x0000000400708947 */ /* 0x000fea0003800000 */
[----:B01----:R-:W-:Y:S01]  /*18a0*/  IMAD.U32 R6, RZ, RZ, UR12 ;  /* 0x0000000cff067e24 */ /* 0x003fe2000f8e00ff */
[----:B------:R-:W-:Y:S01]  /*18b0*/  UMOV UR17, UR5 ;  /* 0x0000000500117c82 */ /* 0x000fe20008000000 */
[----:B------:R-:W-:-:S05]  /*18c0*/  ULDC UR20, c[0x0][0x50c] ;  /* 0x0001430000147ab9 */ /* 0x000fca0000000800 */
.L_x_27:
[----:B------:R-:W-:-:S13]  /*18d0*/  ISETP.NE.AND P1, PT, R80, 0x3, PT ;  /* 0x000000035000780c */ /* 0x000fda0003f25270 */
[----:B01----:R-:W-:Y:S05]  /*18e0*/  @!P1 BRA `(.L_x_20) ;  /* 0x0000000000049947 */ /* 0x003fea0003800000 */
[----:B------:R-:W-:Y:S01]  /*18f0*/  BPT.TRAP 0x1 ;  /* 0x000000040000795c */ /* 0x000fe20000300000 */
.L_x_20:
[----:B------:R-:W0:Y:S01]  /*1900*/  S2UR UR12, SR_CgaCtaId ;  /* 0x00000000000c79c3 */ /* 0x000e220000008800 */
[----:B------:R-:W-:Y:S01]  /*1910*/  UMOV UR10, 0x400 ;  /* 0x00000400000a7882 */ /* 0x000fe20000000000 */
[----:B------:R-:W-:Y:S01]  /*1920*/  SHF.L.U32 R7, R9, 0x1f, RZ ;  /* 0x0000001f09077819 */ /* 0x000fe200000006ff */
[----:B0-----:R-:W-:-:S04]  /*1930*/  ULEA UR10, UR12, UR10, 0x18 ;  /* 0x0000000a0c0a7291 */ /* 0x001fc8000f8ec03f */
[----:B------:R-:W-:-:S09]  /*1940*/  ULEA UR12, UR16, UR10, 0x3 ;  /* 0x0000000a100c7291 */ /* 0x000fd2000f8e183f */
[----:B------:R0:W1:Y:S01]  /*1950*/  SYNCS.PHASECHK.TRANS64.TRYWAIT P0, [UR12], R7 ;  /* 0x00000007ff0075a7 */ /* 0x000062000800014c */
[----:B------:R-:W-:Y:S05]  /*1960*/  @!P1 BRA `(.L_x_21) ;  /* 0x0000000000049947 */ /* 0x000fea0003800000 */
[----:B------:R-:W-:Y:S01]  /*1970*/  BPT.TRAP 0x1 ;  /* 0x000000040000795c */ /* 0x000fe20000300000 */
.L_x_21:
[----:B-1----:R-:W-:Y:S05]  /*1980*/  @P0 BRA `(.L_x_22) ;  /* 0x0000000000080947 */ /* 0x002fea0003800000 */
[----:B------:R-:W1:Y:S02]  /*1990*/  SYNCS.PHASECHK.TRANS64.TRYWAIT P0, [UR12], R7 ;  /* 0x00000007ff0075a7 */ /* 0x000e64000800014c */
[----:B-1----:R-:W-:Y:S05]  /*19a0*/  @!P0 BRA `(.L_x_23) ;  /* 0x0000004c00dc8947 */ /* 0x002fea0003800000 */
.L_x_22:
[----:B------:R-:W-:Y:S01]  /*19b0*/  UIADD3 UR12, UR10, 0x5100, URZ ;  /* 0x000051000a0c7890 */ /* 0x000fe2000fffe03f */
[----:B------:R-:W-:Y:S01]  /*19c0*/  WARPGROUP.ARRIVE ;  /* 0x00000000000079c5 */ /* 0x000fe20000000000 */
[----:B------:R-:W-:Y:S02]  /*19d0*/  UISETP.NE.AND UP0, UPT, UR7, URZ, UPT ;  /* 0x0000003f0700728c */ /* 0x000fe4000bf05270 */
[----:B------:R-:W-:Y:S02]  /*19e0*/  USHF.R.U32.HI UR12, URZ, 0x4, UR12 ;  /* 0x000000043f0c7899 */ /* 0x000fe4000801160c */
[----:B------:R-:W-:Y:S02]  /*19f0*/  USEL UR8, UR8, URZ, !UP0 ;  /* 0x0000003f08087287 */ /* 0x000fe4000c000000 */
[----:B------:R-:W-:Y:S02]  /*1a00*/  ULOP3.LUT UR7, UR12, 0x3fff, URZ, 0xc0, !UPT ;  /* 0x00003fff0c077892 */ /* 0x000fe4000f8ec03f */
[----:B------:R-:W-:-:S02]  /*1a10*/  ULOP3.LUT UR12, UR11, 0x10000, URZ, 0xfc, !UPT ;  /* 0x000100000b0c7892 */ /* 0x000fc4000f8efc3f */
[----:B------:R-:W-:Y:S02]  /*1a20*/  ULOP3.LUT UR7, UR7, 0x10000, URZ, 0xfc, !UPT ;  /* 0x0001000007077892 */ /* 0x000fe4000f8efc3f */
[----:B------:R-:W-:Y:S02]  /*1a30*/  UISETP.NE.U32.AND UP0, UPT, UR8, URZ, UPT ;  /* 0x0000003f0800728c */ /* 0x000fe4000bf05070 */
[----:B------:R-:W-:Y:S02]  /*1a40*/  ULEA UR12, UR16, UR12, 0x8 ;  /* 0x0000000c100c7291 */ /* 0x000fe4000f8e403f */
[----:B------:R-:W-:Y:S01]  /*1a50*/  ULEA UR14, UR16, UR7, 0x7 ;  /* 0x00000007100e7291 */ /* 0x000fe2000f8e383f */
[----:B------:R-:W-:Y:S01]  /*1a60*/  UMOV UR13, 0xc0000010 ;  /* 0xc0000010000d7882 */ /* 0x000fe20000000000 */
[----:B------:R-:W-:Y:S01]  /*1a70*/  UMOV UR15, 0xc0000010 ;  /* 0xc0000010000f7882 */ /* 0x000fe20000000000 */
[----:B------:R-:W-:-:S06]  /*1a80*/  UIADD3 UR6, UR6, 0x1, URZ ;  /* 0x0000000106067890 */ /* 0x000fcc000fffe03f */
[----:B------:R-:W-:Y:S01]  /*1a90*/  QGMMA.64x64x32.F32.E4M3.E4M3 R24, gdesc[UR12], R24, UP0, gsb0 ;  /* 0x00e000000c1879f3 */ /* 0x000fe2000b800818 */
[----:B------:R-:W-:-:S04]  /*1aa0*/  UISETP.NE.AND UP0, UPT, UR6, UR20, UPT ;  /* 0x000000140600728c */ /* 0x000fc8000bf05270 */
[----:B------:R-:W-:-:S06]  /*1ab0*/  USEL UR7, URZ, 0x1, UP0 ;  /* 0x000000013f077887 */ /* 0x000fcc0008000000 */
[----:B------:R-:W-:Y:S01]  /*1ac0*/  ISETP.NE.AND P0, PT, RZ, UR7, PT ;  /* 0x00000007ff007c0c */ /* 0x000fe2000bf05270 */
[----:B------:R-:W-:-:S12]  /*1ad0*/  WARPGROUP.DEPBAR.LE gsb0, 0x1 ;  /* 0x00008000000079c5 */ /* 0x000fd80000010100 */
[----:B------:R-:W-:Y:S05]  /*1ae0*/  @!P0 BRA `(.L_x_24) ;  /* 0x0000000000888947 */ /* 0x000fea0003800000 */
[----:B------:R-:W-:Y:S02]  /*1af0*/  WARPGROUP.DEPBAR.LE gsb0, 0x0 ;  /* 0x00008000000079c5 */ /* 0x000fe40000010000 */
[----:B------:R-:W-:-:S01]  /*1b00*/  FADD R79, R24, R79 ;  /* 0x0000004f184f7221 */ /* 0x000fc20000000000 */
[----:B------:R-:W-:Y:S01]  /*1b10*/  FADD R78, R25, R78 ;  /* 0x0000004e194e7221 */ /* 0x000fe20000000000 */
        /* <DEDUP_REMOVED lines=30> */
[----:B------:R-:W-:-:S06]  /*1d00*/  UMOV UR6, URZ ;  /* 0x0000003f00067c82 */ /* 0x000fcc0008000000 */
.L_x_24:
[----:B------:R-:W-:Y:S05]  /*1d10*/  @!P1 BRA `(.L_x_25) ;  /* 0x0000000000049947 */ /* 0x000fea0003800000 */
[----:B------:R-:W-:Y:S01]  /*1d20*/  BPT.TRAP 0x1 ;  /* 0x000000040000795c */ /* 0x000fe20000300000 */
.L_x_25:
[----:B------:R-:W-:Y:S01]  /*1d30*/  ULEA UR8, UR17, UR10, 0x3 ;  /* 0x0000000a11087291 */ /* 0x000fe2000f8e183f */
[----:B------:R-:W-:-:S03]  /*1d40*/  ISETP.GT.U32.AND P0, PT, R4, 0x1, PT ;  /* 0x000000010400780c */ /* 0x000fc60003f04070 */
[----:B------:R-:W-:-:S04]  /*1d50*/  UIADD3 UR8, UR8, 0x28, URZ ;  /* 0x0000002808087890 */ /* 0x000fc8000fffe03f */
[----:B------:R-:W-:-:S09]  /*1d60*/  UPRMT UR8, URZ, 0x654, UR8 ;  /* 0x000006543f087896 */ /* 0x000fd20008000008 */
[----:B------:R-:W-:Y:S01]  /*1d70*/  SYNCS.ARRIVE.TRANS64.RED.A1T0 RZ, [UR8], RZ ;  /* 0x000000ffffff79a7 */ /* 0x000fe20008100408 */
[----:B------:R-:W-:Y:S05]  /*1d80*/  @P0 BRA `(.L_x_26) ;  /* 0x0000000000040947 */ /* 0x000fea0003800000 */
[----:B------:R-:W-:Y:S01]  /*1d90*/  BPT.TRAP 0x1 ;  /* 0x000000040000795c */ /* 0x000fe20000300000 */
.L_x_26:
[----:B------:R-:W-:Y:S01]  /*1da0*/  UIADD3 UR16, UR16, 0x1, URZ ;  /* 0x0000000110107890 */ /* 0x000fe2000fffe03f */
[C---:B------:R-:W-:Y:S01]  /*1db0*/  ISETP.GT.AND P0, PT, R6.reuse, 0x1, PT ;  /* 0x000000010600780c */ /* 0x040fe20003f04270 */
[----:B------:R-:W-:Y:S01]  /*1dc0*/  UIADD3 UR17, UR17, 0x1, URZ ;  /* 0x0000000111117890 */ /* 0x000fe2000fffe03f */
[----:B------:R-:W-:Y:S01]  /*1dd0*/  VIADD R6, R6, 0xffffffff ;  /* 0xffffffff06067836 */ /* 0x000fe20000000000 */
[----:B------:R-:W-:Y:S02]  /*1de0*/  UISETP.NE.AND UP0, UPT, UR16, 0x5, UPT ;  /* 0x000000051000788c */ /* 0x000fe4000bf05270 */
[----:B------:R-:W-:Y:S02]  /*1df0*/  UISETP.NE.AND UP1, UPT, UR17, 0x5, UPT ;  /* 0x000000051100788c */ /* 0x000fe4000bf25270 */
[----:B------:R-:W-:Y:S02]  /*1e00*/  USEL UR8, URZ, 0x1, UP0 ;  /* 0x000000013f087887 */ /* 0x000fe40008000000 */
[----:B------:R-:W-:-:S02]  /*1e10*/  USEL UR16, UR16, URZ, UP0 ;  /* 0x0000003f10107287 */ /* 0x000fc40008000000 */
[----:B------:R-:W-:Y:S02]  /*1e20*/  USEL UR17, UR17, URZ, UP1 ;  /* 0x0000003f11117287 */ /* 0x000fe40008800000 */
[----:B------:R-:W-:Y:S01]  /*1e30*/  LOP3.LUT R9, R9, UR8, RZ, 0x3c, !PT ;  /* 0x0000000809097c12 */ /* 0x000fe2000f8e3cff */
[----:B------:R-:W-:Y:S01]  /*1e40*/  UMOV UR8, 0x1 ;  /* 0x0000000100087882 */ /* 0x000fe20000000000 */
[----:B------:R-:W-:Y:S08]  /*1e50*/  @P0 BRA `(.L_x_27) ;  /* 0xfffffff8009c0947 */ /* 0x000ff0000383ffff */
.L_x_19:
[----:B------:R-:W-:Y:S01]  /*1e60*/  UISETP.NE.AND UP0, UPT, UR6, URZ, UPT ;  /* 0x0000003f0600728c */ /* 0x000fe2000bf05270 */
[----:B01----:R-:W0:Y:S03]  /*1e70*/  LDC R6, c[0x0][0x28c] ;  /* 0x0000a300ff067b82 */ /* 0x003e260000000800 */
[----:B------:R-:W-:-:S06]  /*1e80*/  USEL UR6, URZ, 0x1, !UP0 ;  /* 0x000000013f067887 */ /* 0x000fcc000c000000 */
[----:B------:R-:W-:Y:S02]  /*1e90*/  ISETP.NE.AND P0, PT, RZ, UR6, PT ;  /* 0x00000006ff007c0c */ /* 0x000fe4000bf05270 */
[----:B0-----:R-:W-:-:S11]  /*1ea0*/  ISETP.GE.AND P1, PT, R6, 0x1, PT ;  /* 0x000000010600780c */ /* 0x001fd60003f26270 */
[----:B------:R-:W-:Y:S05]  /*1eb0*/  @!P0 BRA `(.L_x_28) ;  /* 0x0000000000848947 */ /* 0x000fea0003800000 */
[----:B------:R-:W-:Y:S02]  /*1ec0*/  WARPGROUP.DEPBAR.LE gsb0, 0x0 ;  /* 0x00008000000079c5 */ /* 0x000fe40000010000 */
[----:B------:R-:W-:Y:S01]  /*1ed0*/  FADD R79, R24, R79 ;  /* 0x0000004f184f7221 */ /* 0x000fe20000000000 */
        /* <DEDUP_REMOVED lines=30> */
[----:B------:R-:W-:-:S07]  /*20c0*/  FADD R14, R14, R55 ;  /* 0x000000370e0e7221 */ /* 0x000fce0000000000 */
.L_x_28:
[----:B------:R-:W-:Y:S02]  /*20d0*/  WARPGROUP.DEPBAR.LE gsb0, 0x0 ;  /* 0x00008000000079c5 */ /* 0x000fe40000010000 */
[----:B------:R-:W-:Y:S05]  /*20e0*/  @!P1 BRA `(.L_x_29) ;  /* 0x0000000000409947 */ /* 0x000fea0003800000 */
[----:B------:R-:W-:-:S13]  /*20f0*/  ISETP.NE.AND P0, PT, R80, 0x3, PT ;  /* 0x000000035000780c */ /* 0x000fda0003f05270 */
[----:B------:R-:W-:Y:S05]  /*2100*/  @!P0 BRA `(.L_x_30) ;  /* 0x0000000000048947 */ /* 0x000fea0003800000 */
[----:B------:R-:W-:Y:S01]  /*2110*/  BPT.TRAP 0x1 ;  /* 0x000000040000795c */ /* 0x000fe20000300000 */
.L_x_30:
[----:B------:R-:W-:Y:S01]  /*2120*/  UISETP.LT.AND UP0, UPT, UR9, 0x1, UPT ;  /* 0x000000010900788c */ /* 0x000fe2000bf01270 */
[----:B------:R-:W-:-:S03]  /*2130*/  ISETP.GT.U32.AND P0, PT, R4, 0x1, PT ;  /* 0x000000010400780c */ /* 0x000fc60003f04070 */
[----:B------:R-:W-:-:S04]  /*2140*/  USEL UR8, UR9, 0x1, UP0 ;  /* 0x0000000109087887 */ /* 0x000fc80008000000 */
[----:B------:R-:W-:-:S04]  /*2150*/  UIADD3 UR8, UR5, UR9, -UR8 ;  /* 0x0000000905087290 */ /* 0x000fc8000fffe808 */
[----:B------:R-:W-:-:S04]  /*2160*/  UIMAD.WIDE.U32 UR6, UR8, -0x33333333, URZ ;  /* 0xcccccccd080678a5 */ /* 0x000fc8000f8e003f */
[----:B------:R-:W-:-:S04]  /*2170*/  USHF.R.U32.HI UR6, URZ, 0x2, UR7 ;  /* 0x000000023f067899 */ /* 0x000fc80008011607 */
[----:B------:R-:W-:-:S04]  /*2180*/  UIMAD UR8, UR6, -0x5, UR8 ;  /* 0xfffffffb060878a4 */ /* 0x000fc8000f8e0208 */
[----:B------:R-:W-:-:S04]  /*2190*/  ULEA UR8, UR8, UR10, 0x3 ;  /* 0x0000000a08087291 */ /* 0x000fc8000f8e183f */
[----:B------:R-:W-:-:S04]  /*21a0*/  UIADD3 UR8, UR8, 0x28, URZ ;  /* 0x0000002808087890 */ /* 0x000fc8000fffe03f */
[----:B------:R-:W-:-:S09]  /*21b0*/  UPRMT UR8, URZ, 0x654, UR8 ;  /* 0x000006543f087896 */ /* 0x000fd20008000008 */
[----:B------:R-:W-:Y:S01]  /*21c0*/  SYNCS.ARRIVE.TRANS64.RED.A1T0 RZ, [UR8], RZ ;  /* 0x000000ffffff79a7 */ /* 0x000fe20008100408 */
[----:B------:R-:W-:Y:S05]  /*21d0*/  @P0 BRA `(.L_x_29) ;  /* 0x0000000000040947 */ /* 0x000fea0003800000 */
[----:B------:R-:W-:Y:S01]  /*21e0*/  BPT.TRAP 0x1 ;  /* 0x000000040000795c */ /* 0x000fe20000300000 */
.L_x_29:
[----:B------:R-:W0:Y:S01]  /*21f0*/  LDC R24, c[0x0][0x288] ;  /* 0x0000a200ff187b82 */ /* 0x000e220000000800 */
[--C-:B------:R-:W-:Y:S01]  /*2200*/  SHF.R.U32.HI R6, RZ, 0x2, R2.reuse ;  /* 0x00000002ff067819 */ /* 0x100fe20000011602 */
[----:B------:R-:W-:Y:S01]  /*2210*/  IMAD.SHL.U32 R17, R12, 0x40, RZ ;  /* 0x000000400c117824 */ /* 0x000fe200078e00ff */
[----:B------:R-:W-:Y:S01]  /*2220*/  SHF.R.U32.HI R9, RZ, 0x7, R2 ;  /* 0x00000007ff097819 */ /* 0x000fe20000011602 */
[----:B------:R-:W-:Y:S01]  /*2230*/  UIADD3 UR5, UR9, UR5, URZ ;  /* 0x0000000509057290 */ /* 0x000fe2000fffe03f */
[----:B------:R-:W-:Y:S01]  /*2240*/  LOP3.LUT R7, R6, 0x7, RZ, 0xc0, !PT ;  /* 0x0000000706077812 */ /* 0x000fe200078ec0ff */
[C---:B------:R-:W-:Y:S01]  /*2250*/  IMAD.SHL.U32 R12, R2.reuse, 0x2, RZ ;  /* 0x00000002020c7824 */ /* 0x040fe200078e00ff */
[----:B------:R-:W-:Y:S01]  /*2260*/  LOP3.LUT R6, R9, 0x1, RZ, 0xc0, !PT ;  /* 0x0000000109067812 */ /* 0x000fe200078ec0ff */
[----:B------:R-:W-:Y:S01]  /*2270*/  UISETP.GT.U32.AND UP0, UPT, UR5, 0x4, UPT ;  /* 0x000000040500788c */ /* 0x000fe2000bf04070 */
[C---:B------:R-:W-:Y:S01]  /*2280*/  LOP3.LUT R13, R2.reuse, 0x3, RZ, 0xc0, !PT ;  /* 0x00000003020d7812 */ /* 0x040fe200078ec0ff */
[----:B------:R-:W-:Y:S01]  /*2290*/  ULDC UR12, c[0x0][0x284] ;  /* 0x0000a100000c7ab9 */ /* 0x000fe20000000800 */
[----:B------:R-:W-:Y:S01]  /*22a0*/  LOP3.LUT R8, R2, 0x60, RZ, 0xc0, !PT ;  /* 0x0000006002087812 */ /* 0x000fe200078ec0ff */
[----:B------:R-:W-:Y:S01]  /*22b0*/  IMAD.SHL.U32 R26, R6, 0x40, RZ ;  /* 0x00000040061a7824 */ /* 0x000fe200078e00ff */
[----:B------:R-:W-:Y:S01]  /*22c0*/  UISETP.LT.U32.AND UP0, UPT, UR9, 0x5, UP0 ;  /* 0x000000050900788c */ /* 0x000fe20008701070 */
[----:B------:R-:W-:Y:S01]  /*22d0*/  SHF.R.S32.HI R32, RZ, 0x1f, R69 ;  /* 0x0000001fff207819 */ /* 0x000fe20000011445 */
[----:B------:R-:W-:Y:S01]  /*22e0*/  UISETP.GE.U32.AND UP1, UPT, UR9, 0x5, UPT ;  /* 0x000000050900788c */ /* 0x000fe2000bf26070 */
[----:B------:R-:W-:Y:S01]  /*22f0*/  SHF.R.U32.HI R8, RZ, 0x1, R8 ;  /* 0x00000001ff087819 */ /* 0x000fe20000011608 */
[----:B------:R-:W-:Y:S01]  /*2300*/  ULDC.64 UR10, c[0x0][0x5d0] ;  /* 0x00017400000a7ab9 */ /* 0x000fe20000000a00 */
[--C-:B------:R-:W-:Y:S01]  /*2310*/  LOP3.LUT R9, R26, 0x40, R7.reuse, 0xe2, !PT ;  /* 0x000000401a097812 */ /* 0x100fe200078ee207 */
[----:B------:R-:W-:Y:S01]  /*2320*/  UIMAD.WIDE.U32 UR6, UR5, -0x33333333, URZ ;  /* 0xcccccccd050678a5 */ /* 0x000fe2000f8e003f */
[----:B------:R-:W-:Y:S01]  /*2330*/  IADD3 R25, RZ, -R8, -R7 ;  /* 0x80000008ff197210 */ /* 0x000fe20007ffe807 */
[----:B------:R-:W-:Y:S01]  /*2340*/  USEL UR8, URZ, 0x1, !UP0 ;  /* 0x000000013f087887 */ /* 0x000fe2000c000000 */
[----:B------:R-:W-:Y:S01]  /*2350*/  LOP3.LUT R12, R17, 0x6, R12, 0xf8, !PT ;  /* 0x00000006110c7812 */ /* 0x000fe200078ef80c */
[----:B------:R-:W-:Y:S01]  /*2360*/  USHF.R.U32.HI UR6, URZ, 0x2, UR7 ;  /* 0x000000023f067899 */ /* 0x000fe20008011607 */
[----:B0-----:R-:W-:Y:S01]  /*2370*/  IMAD R26, R13, -0x2, R24 ;  /* 0xfffffffe0d1a7824 */ /* 0x001fe200078e0218 */
[----:B------:R-:W-:Y:S01]  /*2380*/  ISETP.GE.AND P0, PT, R17, R24, PT ;  /* 0x000000181100720c */ /* 0x000fe20003f06270 */
[----:B------:R-:W-:Y:S01]  /*2390*/  IMAD.SHL.U32 R24, R16, 0x80, RZ ;  /* 0x0000008010187824 */ /* 0x000fe200078e00ff */
[----:B------:R-:W-:Y:S01]  /*23a0*/  SHF.R.S32.HI R13, RZ, 0x1f, R12 ;  /* 0x0000001fff0d7819 */ /* 0x000fe2000001140c */
[----:B------:R-:W-:Y:S01]  /*23b0*/  IMAD R25, R6, -0x40, R25 ;  /* 0xffffffc006197824 */ /* 0x000fe200078e0219 */
[----:B------:R-:W-:Y:S01]  /*23c0*/  ULOP3.LUT UR4, UR4, UR8, URZ, 0x3c, !UPT ;  /* 0x0000000804047292 */ /* 0x000fe2000f8e3c3f */
[----:B------:R-:W-:Y:S01]  /*23d0*/  IMAD R6, R32, UR10, RZ ;  /* 0x0000000a20067c24 */ /* 0x000fe2000f8e02ff */
[----:B------:R-:W-:Y:S01]  /*23e0*/  ISETP.GE.OR P0, PT, R24, UR12, P0 ;  /* 0x0000000c18007c0c */ /* 0x000fe20008706670 */
[----:B------:R-:W-:Y:S01]  /*23f0*/  IMAD.WIDE R28, R16, 0x80, RZ ;  /* 0x00000080101c7825 */ /* 0x000fe200078e02ff */
[----:B------:R-:W-:Y:S01]  /*2400*/  UIMAD UR5, UR6, -0x5, UR5 ;  /* 0xfffffffb060578a4 */ /* 0x000fe2000f8e0205 */
[----:B------:R-:W-:Y:S01]  /*2410*/  IADD3 R25, -R24, UR12, R25 ;  /* 0x0000000c18197c10 */ /* 0x000fe2000fffe119 */
[----:B------:R-:W-:Y:S01]  /*2420*/  @UP1 ULOP3.LUT UR4, UR4, 0x1, UR6, 0x78, !UPT ;  /* 0x0000000104041892 */ /* 0x000fe2000f8e7806 */
[C---:B------:R-:W-:Y:S01]  /*2430*/  IMAD R27, R69.reuse, UR11, R6 ;  /* 0x0000000b451b7c24 */ /* 0x040fe2000f8e0206 */
[----:B------:R-:W-:Y:S01]  /*2440*/  LOP3.LUT R33, R28, R9, R8, 0xfe, !PT ;  /* 0x000000091c217212 */ /* 0x000fe200078efe08 */
[----:B------:R-:W-:-:S04]  /*2450*/  IMAD.WIDE.U32 R6, R69, UR10, R12 ;  /* 0x0000000a45067c25 */ /* 0x000fc8000f8e000c */
[----:B------:R-:W-:Y:S02]  /*2460*/  IMAD.IADD R7, R7, 0x1, R27 ;  /* 0x0000000107077824 */ /* 0x000fe400078e021b */
[----:B------:R-:W-:Y:S02]  /*2470*/  IMAD.IADD R26, R26, 0x1, -R17 ;  /* 0x000000011a1a7824 */ /* 0x000fe400078e0a11 */
[----:B------:R-:W-:Y:S01]  /*2480*/  IMAD.MOV.U32 R24, RZ, RZ, -0x1 ;  /* 0xffffffffff187424 */ /* 0x000fe200078e00ff */
[----:B------:R-:W-:Y:S06]  /*2490*/  @P0 BRA `(.L_x_31) ;  /* 0x0000002400940947 */ /* 0x000fec0003800000 */
[----:B------:R-:W0:Y:S01]  /*24a0*/  LDC.64 R30, c[0x0][0x5c8] ;  /* 0x00017200ff1e7b82 */ /* 0x000e220000000a00 */
[----:B------:R-:W-:Y:S01]  /*24b0*/  ULDC.64 UR6, c[0x0][0x5c0] ;  /* 0x0001700000067ab9 */ /* 0x000fe20000000a00 */
[----:B------:R-:W-:Y:S01]  /*24c0*/  BSSY B0, `(.L_x_31) ;  /* 0x0000262000007945 */ /* 0x000fe20003800000 */
[-C--:B0-----:R-:W-:Y:S02]  /*24d0*/  IMAD R8, R29, R30.reuse, RZ ;  /* 0x0000001e1d087224 */ /* 0x081fe400078e02ff */
[----:B------:R-:W-:-:S04]  /*24e0*/  IMAD.WIDE.U32 R6, R33, R30, R6 ;  /* 0x0000001e21067225 */ /* 0x000fc800078e0006 */
[----:B------:R-:W-:Y:S01]  /*24f0*/  IMAD R17, R33, R31, R8 ;  /* 0x0000001f21117224 */ /* 0x000fe200078e0208 */
[----:B------:R-:W-:Y:S02]  /*2500*/  LEA R9, P0, R30, R6, 0x3 ;  /* 0x000000061e097211 */ /* 0x000fe400078018ff */
[----:B------:R-:W-:Y:S01]  /*2510*/  IADD3 R8, P1, R6, UR6, RZ ;  /* 0x0000000606087c10 */ /* 0x000fe2000ff3e0ff */
[----:B------:R-:W-:Y:S01]  /*2520*/  IMAD.IADD R17, R7, 0x1, R17 ;  /* 0x0000000107117824 */ /* 0x000fe200078e0211 */
[----:B------:R-:W-:-:S04]  /*2530*/  IADD3 R6, P2, R9, UR6, RZ ;  /* 0x0000000609067c10 */ /* 0x000fc8000ff5e0ff */
[----:B------:R-:W-:Y:S02]  /*2540*/  LEA.HI.X R7, R30, R17, R31, 0x3, P0 ;  /* 0x000000111e077211 */ /* 0x000fe400000f1c1f */
[----:B----45:R-:W-:Y:S02]  /*2550*/  FSETP.NEU.AND P0, PT, R10, RZ, PT ;  /* 0x000000ff0a00720b */ /* 0x030fe40003f0d000 */
[----:B------:R-:W-:Y:S02]  /*2560*/  IADD3.X R9, R17, UR7, RZ, P1, !PT ;  /* 0x0000000711097c10 */ /* 0x000fe40008ffe4ff */
[----:B------:R-:W-:-:S09]  /*2570*/  IADD3.X R7, R7, UR7, RZ, P2, !PT ;  /* 0x0000000707077c10 */ /* 0x000fd200097fe4ff */
[----:B------:R-:W-:Y:S05]  /*2580*/  @!P0 BRA `(.L_x_32) ;  /* 0x0000001c00148947 */ /* 0x000fea0003800000 */
[----:B------:R-:W-:Y:S01]  /*2590*/  ULDC.64 UR6, c[0x0][0x5b8] ;  /* 0x00016e0000067ab9 */ /* 0x000fe20000000a00 */
[----:B------:R-:W-:Y:S01]  /*25a0*/  ISETP.GE.AND P0, PT, R26, 0x1, PT ;  /* 0x000000011a00780c */ /* 0x000fe20003f06270 */
[----:B------:R-:W-:Y:S01]  /*25b0*/  IMAD R30, R32, UR6, RZ ;  /* 0x00000006201e7c24 */ /* 0x000fe2000f8e02ff */
[----:B------:R-:W-:Y:S01]  /*25c0*/  ULDC.64 UR10, c[0x0][0x5a8] ;  /* 0x00016a00000a7ab9 */ /* 0x000fe20000000a00 */
[----:B------:R-:W-:Y:S01]  /*25d0*/  IMAD.WIDE.U32 R16, R69, UR6, R12 ;  /* 0x0000000645107c25 */ /* 0x000fe2000f8e000c */
[----:B------:R-:W-:Y:S01]  /*25e0*/  ISETP.LT.OR P3, PT, R25, 0x1, !P0 ;  /* 0x000000011900780c */ /* 0x000fe20004761670 */
[----:B------:R-:W-:Y:S02]  /*25f0*/  BSSY B1, `(.L_x_33) ;  /* 0x000000c000017945 */ /* 0x000fe40003800000 */
[----:B------:R-:W-:Y:S01]  /*2600*/  IMAD R69, R69, UR7, R30 ;  /* 0x0000000745457c24 */ /* 0x000fe2000f8e021e */
[----:B------:R-:W-:Y:S02]  /*2610*/  ULDC.64 UR6, c[0x0][0x5b0] ;  /* 0x00016c0000067ab9 */ /* 0x000fe40000000a00 */
[----:B------:R-:W-:-:S02]  /*2620*/  IMAD R27, R29, UR6, RZ ;  /* 0x000000061d1b7c24 */ /* 0x000fc4000f8e02ff */
[----:B------:R-:W-:Y:S02]  /*2630*/  IMAD.IADD R17, R17, 0x1, R69 ;  /* 0x0000000111117824 */ /* 0x000fe400078e0245 */
[C---:B------:R-:W-:Y:S02]  /*2640*/  IMAD R27, R33.reuse, UR7, R27 ;  /* 0x00000007211b7c24 */ /* 0x040fe4000f8e021b */
[----:B------:R-:W-:-:S03]  /*2650*/  IMAD.WIDE.U32 R12, R33, UR6, R16 ;  /* 0x00000006210c7c25 */ /* 0x000fc6000f8e0010 */
[----:B------:R-:W-:-:S04]  /*2660*/  IADD3 R12, P1, R12, UR10, RZ ;  /* 0x0000000a0c0c7c10 */ /* 0x000fc8000ff3e0ff */
[--C-:B------:R-:W-:Y:S02]  /*2670*/  IADD3.X R13, R13, UR11, R27.reuse, P1, !PT ;  /* 0x0000000b0d0d7c10 */ /* 0x100fe40008ffe41b */
[----:B------:R-:W-:Y:S01]  /*2680*/  PRMT R27, RZ, 0x7610, R27 ;  /* 0x00007610ff1b7816 */ /* 0x000fe2000000001b */
[----:B------:R-:W-:Y:S06]  /*2690*/  @P3 BRA `(.L_x_34) ;  /* 0x0000000000043947 */ /* 0x000fec0003800000 */
[----:B------:R0:W5:Y:S02]  /*26a0*/  LDG.E.U8 R27, desc[UR18][R12.64] ;  /* 0x000000120c1b7981 */ /* 0x000164000c1e1100 */
.L_x_34:
[----:B------:R-:W-:Y:S05]  /*26b0*/  BSYNC B1 ;  /* 0x0000000000017941 */ /* 0x000fea0003800000 */
.L_x_33:
[----:B-----5:R-:W-:Y:S01]  /*26c0*/  LOP3.LUT R27, R27, 0xff, RZ, 0xc0, !PT ;  /* 0x000000ff1b1b7812 */ /* 0x020fe200078ec0ff */
[----:B------:R-:W-:Y:S01]  /*26d0*/  BSSY B1, `(.L_x_35) ;  /* 0x000000c000017945 */ /* 0x000fe20003800000 */
[----:B------:R-:W-:Y:S02]  /*26e0*/  ISETP.GE.AND P1, PT, R26, 0x2, PT ;  /* 0x000000021a00780c */ /* 0x000fe40003f26270 */
[----:B------:R-:W-:Y:S02]  /*26f0*/  F2FP.F16.E4M3.UNPACK_B R27, R27 ;  /* 0x0000001bff1b723e */ /* 0x000fe400020006ff */
[----:B------:R-:W-:-:S03]  /*2700*/  ISETP.LT.OR P2, PT, R25, 0x1, !P1 ;  /* 0x000000011900780c */ /* 0x000fc60004f41670 */
[----:B------:R-:W-:-:S05]  /*2710*/  HADD2.F32 R27, -RZ, R27.H0_H0 ;  /* 0x2000001bff1b7230 */ /* 0x000fca0000004100 */
[----:B------:R-:W-:Y:S01]  /*2720*/  FMUL R30, R27, R10 ;  /* 0x0000000a1b1e7220 */ /* 0x000fe20000400000 */
[----:B------:R-:W-:-:S03]  /*2730*/  PRMT R27, RZ, 0x7610, R27 ;  /* 0x00007610ff1b7816 */ /* 0x000fc6000000001b */
[----:B--2---:R-:W-:-:S05]  /*2740*/  FFMA R30, R79, R3, R30 ;  /* 0x000000034f1e7223 */ /* 0x004fca000000001e */
[----:B------:R-:W-:-:S05]  /*2750*/  F2FP.SATFINITE.E4M3.F32.PACK_AB_MERGE_C R31, RZ, R30, RZ ;  /* 0x0000001eff1f723e */ /* 0x000fca00048070ff */
[----:B------:R1:W-:Y:S01]  /*2760*/  @!P3 STG.E.U8 desc[UR18][R8.64], R31 ;  /* 0x0000001f0800b986 */ /* 0x0003e2000c101112 */
[----:B------:R-:W-:Y:S05]  /*2770*/  @P2 BRA `(.L_x_36) ;  /* 0x0000000000042947 */ /* 0x000fea0003800000 */
[----:B------:R2:W5:Y:S02]  /*2780*/  LDG.E.U8 R27, desc[UR18][R12.64+0x1] ;  /* 0x000001120c1b7981 */ /* 0x000564000c1e1100 */
.L_x_36:
[----:B------:R-:W-:Y:S05]  /*2790*/  BSYNC B1 ;  /* 0x0000000000017941 */ /* 0x000fea0003800000 */
.L_x_35:
[----:B-----5:R-:W-:Y:S01]  /*27a0*/  LOP3.LUT R27, R27, 0xff, RZ, 0xc0, !PT ;  /* 0x000000ff1b1b7812 */ /* 0x020fe200078ec0ff */
[----:B------:R-:W-:Y:S01]  /*27b0*/  BSSY B1, `(.L_x_37) ;  /* 0x0000012000017945 */ /* 0x000fe20003800000 */
[----:B-1----:R-:W-:Y:S02]  /*27c0*/  IADD3 R31, P3, R33, 0x8, RZ ;  /* 0x00000008211f7810 */ /* 0x002fe40007f7e0ff */
[----:B------:R-:W-:Y:S02]  /*27d0*/  F2FP.F16.E4M3.UNPACK_B R27, R27 ;  /* 0x0000001bff1b723e */ /* 0x000fe400020006ff */
[----:B------:R-:W-:Y:S01]  /*27e0*/  ISETP.LT.OR P0, PT, R25, 0x9, !P0 ;  /* 0x000000091900780c */ /* 0x000fe20004701670 */
[----:B------:R-:W-:Y:S02]  /*27f0*/  IMAD.X R28, RZ, RZ, R29, P3 ;  /* 0x000000ffff1c7224 */ /* 0x000fe400018e061d */
[----:B------:R-:W-:Y:S02]  /*2800*/  HADD2.F32 R27, -RZ, R27.H0_H0 ;  /* 0x2000001bff1b7230 */ /* 0x000fe40000004100 */
[----:B------:R-:W-:-:S02]  /*2810*/  IMAD R28, R28, UR6, RZ ;  /* 0x000000061c1c7c24 */ /* 0x000fc4000f8e02ff */
[----:B------:R-:W-:-:S04]  /*2820*/  IMAD.WIDE.U32 R16, R31, UR6, R16 ;  /* 0x000000061f107c25 */ /* 0x000fc8000f8e0010 */
[----:B------:R-:W-:Y:S01]  /*2830*/  FMUL R27, R27, R10 ;  /* 0x0000000a1b1b7220 */ /* 0x000fe20000400000 */
[----:B------:R-:W-:-:S03]  /*2840*/  IMAD R31, R31, UR7, R28 ;  /* 0x000000071f1f7c24 */ /* 0x000fc6000f8e021c */
[----:B------:R-:W-:Y:S01]  /*2850*/  FFMA R27, R78, R3, R27 ;  /* 0x000000034e1b7223 */ /* 0x000fe2000000001b */
[----:B------:R-:W-:-:S04]  /*2860*/  IADD3 R16, P3, R16, UR10, RZ ;  /* 0x0000000a10107c10 */ /* 0x000fc8000ff7e0ff */
[----:B------:R-:W-:Y:S02]  /*2870*/  F2FP.SATFINITE.E4M3.F32.PACK_AB_MERGE_C R29, RZ, R27, RZ ;  /* 0x0000001bff1d723e */ /* 0x000fe400048070ff */
[----:B------:R-:W-:Y:S02]  /*2880*/  IADD3.X R17, R17, UR11, R31, P3, !PT ;  /* 0x0000000b11117c10 */ /* 0x000fe40009ffe41f */
[----:B------:R-:W-:Y:S01]  /*2890*/  PRMT R27, RZ, 0x7610, R27 ;  /* 0x00007610ff1b7816 */ /* 0x000fe2000000001b */
[----:B------:R1:W-:Y:S01]  /*28a0*/  @!P2 STG.E.U8 desc[UR18][R8.64+0x1], R29 ;  /* 0x0000011d0800a986 */ /* 0x0003e2000c101112 */
[----:B------:R-:W-:Y:S05]  /*28b0*/  @P0 BRA `(.L_x_38) ;  /* 0x0000000000040947 */ /* 0x000fea0003800000 */
[----:B------:R3:W5:Y:S02]  /*28c0*/  LDG.E.U8 R27, desc[UR18][R16.64] ;  /* 0x00000012101b7981 */ /* 0x000764000c1e1100 */
.L_x_38:
[----:B------:R-:W-:Y:S05]  /*28d0*/  BSYNC B1 ;  /* 0x0000000000017941 */ /* 0x000fea0003800000 */
.L_x_37:
[----:B-----5:R-:W-:Y:S01]  /*28e0*/  LOP3.LUT R27, R27, 0xff, RZ, 0xc0, !PT ;  /* 0x000000ff1b1b7812 */ /* 0x020fe200078ec0ff */
[----:B------:R-:W-:Y:S01]  /*28f0*/  BSSY B1, `(.L_x_39) ;  /* 0x000000b000017945 */ /* 0x000fe20003800000 */
[----:B------:R-:W-:Y:S02]  /*2900*/  ISETP.LT.OR P1, PT, R25, 0x9, !P1 ;  /* 0x000000091900780c */ /* 0x000fe40004f21670 */
[----:B------:R-:W-:-:S05]  /*2910*/  F2FP.F16.E4M3.UNPACK_B R27, R27 ;  /* 0x0000001bff1b723e */ /* 0x000fca00020006ff */
[----:B------:R-:W-:-:S05]  /*2920*/  HADD2.F32 R27, -RZ, R27.H0_H0 ;  /* 0x2000001bff1b7230 */ /* 0x000fca0000004100 */
[----:B------:R-:W-:Y:S01]  /*2930*/  FMUL R28, R27, R10 ;  /* 0x0000000a1b1c7220 */ /* 0x000fe20000400000 */
[----:B------:R-:W-:-:S03]  /*2940*/  PRMT R27, RZ, 0x7610, R27 ;  /* 0x00007610ff1b7816 */ /* 0x000fc6000000001b */
[----:B------:R-:W-:-:S05]  /*2950*/  FFMA R28, R77, R3, R28 ;  /* 0x000000034d1c7223 */ /* 0x000fca000000001c */
[----:B-1----:R-:W-:-:S05]  /*2960*/  F2FP.SATFINITE.E4M3.F32.PACK_AB_MERGE_C R29, RZ, R28, RZ ;  /* 0x0000001cff1d723e */ /* 0x002fca00048070ff */
[----:B------:R1:W-:Y:S01]  /*2970*/  @!P0 STG.E.U8 desc[UR18][R6.64], R29 ;  /* 0x0000001d06008986 */ /* 0x0003e2000c101112 */
[----:B------:R-:W-:Y:S05]  /*2980*/  @P1 BRA `(.L_x_40) ;  /* 0x0000000000041947 */ /* 0x000fea0003800000 */
[----:B------:R4:W5:Y:S02]  /*2990*/  LDG.E.U8 R27, desc[UR18][R16.64+0x1] ;  /* 0x00000112101b7981 */ /* 0x000964000c1e1100 */
.L_x_40:
[----:B------:R-:W-:Y:S05]  /*29a0*/  BSYNC B1 ;  /* 0x0000000000017941 */ /* 0x000fea0003800000 */
.L_x_39:
[----:B-----5:R-:W-:Y:S01]  /*29b0*/  LOP3.LUT R27, R27, 0xff, RZ, 0xc0, !PT ;  /* 0x000000ff1b1b7812 */ /* 0x020fe200078ec0ff */
[----:B------:R-:W-:Y:S01]  /*29c0*/  BSSY B1, `(.L_x_41) ;  /* 0x000000c000017945 */ /* 0x000fe20003800000 */
[----:B------:R-:W-:Y:S02]  /*29d0*/  ISETP.GE.AND P0, PT, R26, 0x9, PT ;  /* 0x000000091a00780c */ /* 0x000fe40003f06270 */
[----:B------:R-:W-:Y:S02]  /*29e0*/  F2FP.F16.E4M3.UNPACK_B R27, R27 ;  /* 0x0000001bff1b723e */ /* 0x000fe400020006ff */
[----:B------:R-:W-:-:S03]  /*29f0*/  ISETP.LT.OR P2, PT, R25, 0x1, !P0 ;  /* 0x000000011900780c */ /* 0x000fc60004741670 */
[----:B------:R-:W-:-:S05]  /*2a00*/  HADD2.F32 R27, -RZ, R27.H0_H0 ;  /* 0x2000001bff1b7230 */ /* 0x000fca0000004100 */
[----:B------:R-:W-:-:S04]  /*2a10*/  FMUL R27, R27, R10 ;  /* 0x0000000a1b1b7220 */ /* 0x000fc80000400000 */
[----:B------:R-:W-:-:S05]  /*2a20*/  FFMA R27, R76, R3, R27 ;  /* 0x000000034c1b7223 */ /* 0x000fca000000001b */
[----:B-1----:R-:W-:Y:S02]  /*2a30*/  F2FP.SATFINITE.E4M3.F32.PACK_AB_MERGE_C R29, RZ, R27, RZ ;  /* 0x0000001bff1d723e */ /* 0x002fe400048070ff */
[----:B------:R-:W-:-:S03]  /*2a40*/  PRMT R27, RZ, 0x7610, R27 ;  /* 0x00007610ff1b7816 */ /* 0x000fc6000000001b */
[----:B------:R1:W-:Y:S01]  /*2a50*/  @!P1 STG.E.U8 desc[UR18][R6.64+0x1], R29 ;  /* 0x0000011d06009986 */ /* 0x0003e2000c101112 */
[----:B------:R-:W-:Y:S05]  /*2a60*/  @P2 BRA `(.L_x_42) ;  /* 0x0000000000042947 */ /* 0x000fea0003800000 */
[----:B------:R0:W5:Y:S02]  /*2a70*/  LDG.E.U8 R27, desc[UR18][R12.64+0x8] ;  /* 0x000008120c1b7981 */ /* 0x000164000c1e1100 */
.L_x_42:
[----:B------:R-:W-:Y:S05]  /*2a80*/  BSYNC B1 ;  /* 0x0000000000017941 */ /* 0x000fea0003800000 */
.L_x_41:
        /* <DEDUP_REMOVED lines=13> */
.L_x_44:
[----:B------:R-:W-:Y:S05]  /*2b60*/  BSYNC B1 ;  /* 0x0000000000017941 */ /* 0x000fea0003800000 */
.L_x_43:
[----:B-----5:R-:W-:Y:S01]  /*2b70*/  LOP3.LUT R27, R27, 0xff, RZ, 0xc0, !PT ;  /* 0x000000ff1b1b7812 */ /* 0x020fe200078ec0ff */
[----:B------:R-:W-:Y:S01]  /*2b80*/  BSSY B1, `(.L_x_45) ;  /* 0x000000b000017945 */ /* 0x000fe20003800000 */
[----:B------:R-:W-:Y:S02]  /*2b90*/  ISETP.LT.OR P0, PT, R25, 0x9, !P0 ;  /* 0x000000091900780c */ /* 0x000fe40004701670 */
[----:B------:R-:W-:-:S05]  /*2ba0*/  F2FP.F16.E4M3.UNPACK_B R27, R27 ;  /* 0x0000001bff1b723e */ /* 0x000fca00020006ff */
        /* <DEDUP_REMOVED lines=8> */
.L_x_46:
[----:B------:R-:W-:Y:S05]  /*2c30*/  BSYNC B1 ;  /* 0x0000000000017941 */ /* 0x000fea0003800000 */
.L_x_45:
        /* <DEDUP_REMOVED lines=12> */
.L_x_48:
[----:B------:R-:W-:Y:S05]  /*2d00*/  BSYNC B1 ;  /* 0x0000000000017941 */ /* 0x000fea0003800000 */
.L_x_47:
        /* <DEDUP_REMOVED lines=13> */
.L_x_50:
[----:B------:R-:W-:Y:S05]  /*2de0*/  BSYNC B1 ;  /* 0x0000000000017941 */ /* 0x000fea0003800000 */
.L_x_49:
        /* <DEDUP_REMOVED lines=13> */
.L_x_52:
[----:B------:R-:W-:Y:S05]  /*2ec0*/  BSYNC B1 ;  /* 0x0000000000017941 */ /* 0x000fea0003800000 */
.L_x_51:
        /* <DEDUP_REMOVED lines=12> */
.L_x_54:
[----:B------:R-:W-:Y:S05]  /*2f90*/  BSYNC B1 ;  /* 0x0000000000017941 */ /* 0x000fea0003800000 */
.L_x_53:
        /* <DEDUP_REMOVED lines=12> */
.L_x_56:
[----:B------:R-:W-:Y:S05]  /*3060*/  BSYNC B1 ;  /* 0x0000000000017941 */ /* 0x000fea0003800000 */
.L_x_55:
        /* <DEDUP_REMOVED lines=13> */
.L_x_58:
[----:B------:R-:W-:Y:S05]  /*3140*/  BSYNC B1 ;  /* 0x0000000000017941 */ /* 0x000fea0003800000 */
.L_x_57:
        /* <DEDUP_REMOVED lines=13> */
.L_x_60:
[----:B------:R-:W-:Y:S05]  /*3220*/  BSYNC B1 ;  /* 0x0000000000017941 */ /* 0x000fea0003800000 */
.L_x_59:
        /* <DEDUP_REMOVED lines=12> */
.L_x_62:
[----:B------:R-:W-:Y:S05]  /*32f0*/  BSYNC B1 ;  /* 0x0000000000017941 */ /* 0x000fea0003800000 */
.L_x_61:
        /* <DEDUP_REMOVED lines=12> */
.L_x_64:
[----:B------:R-:W-:Y:S05]  /*33c0*/  BSYNC B1 ;  /* 0x0000000000017941 */ /* 0x000fea0003800000 */
.L_x_63:
        /* <DEDUP_REMOVED lines=13> */
.L_x_66:
[----:B------:R-:W-:Y:S05]  /*34a0*/  BSYNC B1 ;  /* 0x0000000000017941 */ /* 0x000fea0003800000 */
.L_x_65:
        /* <DEDUP_REMOVED lines=13> */
.L_x_68:
[----:B------:R-:W-:Y:S05]  /*3580*/  BSYNC B1 ;  /* 0x0000000000017941 */ /* 0x000fea0003800000 */
.L_x_67:
        /* <DEDUP_REMOVED lines=12> */
.L_x_70:
[----:B------:R-:W-:Y:S05]  /*3650*/  BSYNC B1 ;  /* 0x0000000000017941 */ /* 0x000fea0003800000 */
.L_x_69:
        /* <DEDUP_REMOVED lines=12> */
.L_x_72:
[----:B------:R-:W-:Y:S05]  /*3720*/  BSYNC B1 ;  /* 0x0000000000017941 */ /* 0x000fea0003800000 */
.L_x_71:
        /* <DEDUP_REMOVED lines=13> */
.L_x_74:
[----:B------:R-:W-:Y:S05]  /*3800*/  BSYNC B1 ;  /* 0x0000000000017941 */ /* 0x000fea0003800000 */
.L_x_73:
        /* <DEDUP_REMOVED lines=13> */
.L_x_76:
[----:B------:R-:W-:Y:S05]  /*38e0*/  BSYNC B1 ;  /* 0x0000000000017941 */ /* 0x000fea0003800000 */
.L_x_75:
        /* <DEDUP_REMOVED lines=12> */
.L_x_78:
[----:B------:R-:W-:Y:S05]  /*39b0*/  BSYNC B1 ;  /* 0x0000000000017941 */ /* 0x000fea0003800000 */
.L_x_77:
[----:B-----5:R-:W-:Y:S01]  /*39c0*/  LOP3.LUT R27, R27, 0xff, RZ, 0xc0, !PT ;  /* 0x000000ff1b1b7812 */ /* 0x020fe200078ec0ff */
[----:B------:R-:W-:Y:S01]  /*39d0*/  BSSY B1, `(.L_x_79) ;  /* 0x000000b000017945 */ /* 0x000fe20003800000 */
[----:B------:R-:W-:Y:S02]  /*39e0*/  ISETP.LT.OR P1, PT, R25, 0x9, !P1 ;  /* 0x000000091900780c */ /* 0x000fe40004f21670 */
[----:B------:R-:W-:-:S05]  /*39f0*/  F2FP.F16.E4M3.UNPACK_B R27, R27 ;  /* 0x0000001bff1b723e */ /* 0x000fca00020006ff */
[----:B------:R-:W-:-:S05]  /*3a00*/  HADD2.F32 R27, -RZ, R27.H0_H0 ;  /* 0x2000001bff1b7230 */ /* 0x000fca0000004100 */
[----:B------:R-:W-:-:S04]  /*3a10*/  FMUL R28, R27, R10 ;  /* 0x0000000a1b1c7220 */ /* 0x000fc80000400000 */
[----:B------:R-:W-:Y:S01]  /*3a20*/  FFMA R28, R23, R3, R28 ;  /* 0x00000003171c7223 */ /* 0x000fe2000000001c */
[----:B------:R-:W-:-:S04]  /*3a30*/  PRMT R23, RZ, 0x7610, R23 ;  /* 0x00007610ff177816 */ /* 0x000fc80000000017 */
[----:B------:R-:W-:-:S05]  /*3a40*/  F2FP.SATFINITE.E4M3.F32.PACK_AB_MERGE_C R27, RZ, R28, RZ ;  /* 0x0000001cff1b723e */ /* 0x000fca00048070ff */
[----:B------:R0:W-:Y:S01]  /*3a50*/  @!P0 STG.E.U8 desc[UR18][R6.64+0x28], R27 ;  /* 0x0000281b06008986 */ /* 0x0001e2000c101112 */
[----:B------:R-:W-:Y:S05]  /*3a60*/  @P1 BRA `(.L_x_80) ;  /* 0x0000000000041947 */ /* 0x000fea0003800000 */
[----:B------:R0:W5:Y:S02]  /*3a70*/  LDG.E.U8 R23, desc[UR18][R16.64+0x29] ;  /* 0x0000291210177981 */ /* 0x000164000c1e1100 */
.L_x_80:
[----:B------:R-:W-:Y:S05]  /*3a80*/  BSYNC B1 ;  /* 0x0000000000017941 */ /* 0x000fea0003800000 */
.L_x_79:
        /* <DEDUP_REMOVED lines=8> */
[----:B0-----:R-:W-:Y:S02]  /*3b10*/  F2FP.SATFINITE.E4M3.F32.PACK_AB_MERGE_C R27, RZ, R23, RZ ;  /* 0x00000017ff1b723e */ /* 0x001fe400048070ff */
[----:B------:R-:W-:-:S03]  /*3b20*/  PRMT R23, RZ, 0x7610, R23 ;  /* 0x00007610ff177816 */ /* 0x000fc60000000017 */
[----:B------:R0:W-:Y:S01]  /*3b30*/  @!P1 STG.E.U8 desc[UR18][R6.64+0x29], R27 ;  /* 0x0000291b06009986 */ /* 0x0001e2000c101112 */
[----:B------:R-:W-:Y:S05]  /*3b40*/  @P2 BRA `(.L_x_82) ;  /* 0x0000000000042947 */ /* 0x000fea0003800000 */
[----:B------:R0:W5:Y:S02]  /*3b50*/  LDG.E.U8 R23, desc[UR18][R12.64+0x30] ;  /* 0x000030120c177981 */ /* 0x000164000c1e1100 */
.L_x_82:
[----:B------:R-:W-:Y:S05]  /*3b60*/  BSYNC B1 ;  /* 0x0000000000017941 */ /* 0x000fea0003800000 */
.L_x_81:
[----:B-----5:R-:W-:Y:S01]  /*3b70*/  LOP3.LUT R23, R23, 0xff, RZ, 0xc0, !PT ;  /* 0x000000ff17177812 */ /* 0x020fe200078ec0ff */
[----:B------:R-:W-:Y:S01]  /*3b80*/  BSSY B1, `(.L_x_83) ;  /* 0x000000c000017945 */ /* 0x000fe20003800000 */
[----:B------:R-:W-:Y:S02]  /*3b90*/  ISETP.GE.AND P1, PT, R26, 0x32, PT ;  /* 0x000000321a00780c */ /* 0x000fe40003f26270 */
[----:B------:R-:W-:Y:S02]  /*3ba0*/  F2FP.F16.E4M3.UNPACK_B R23, R23 ;  /* 0x00000017ff17723e */ /* 0x000fe400020006ff */
[----:B------:R-:W-:-:S03]  /*3bb0*/  ISETP.LT.OR P3, PT, R25, 0x1, !P1 ;  /* 0x000000011900780c */ /* 0x000fc60004f61670 */
        /* <DEDUP_REMOVED lines=8> */
.L_x_84:
[----:B------:R-:W-:Y:S05]  /*3c40*/  BSYNC B1 ;  /* 0x0000000000017941 */ /* 0x000fea0003800000 */
.L_x_83:
[----:B-----5:R-:W-:Y:S01]  /*3c50*/  LOP3.LUT R21, R21, 0xff, RZ, 0xc0, !PT ;  /* 0x000000ff15157812 */ /* 0x020fe200078ec0ff */
[----:B------:R-:W-:Y:S01]  /*3c60*/  BSSY B1, `(.L_x_85) ;  /* 0x000000b000017945 */ /* 0x000fe20003800000 */
[----:B------:R-:W-:Y:S02]  /*3c70*/  ISETP.LT.OR P0, PT, R25, 0x9, !P0 ;  /* 0x000000091900780c */ /* 0x000fe40004701670 */
[----:B------:R-:W-:-:S05]  /*3c80*/  F2FP.F16.E4M3.UNPACK_B R21, R21 ;  /* 0x00000015ff15723e */ /* 0x000fca00020006ff */
        /* <DEDUP_REMOVED lines=8> */
.L_x_86:
[----:B------:R-:W-:Y:S05]  /*3d10*/  BSYNC B1 ;  /* 0x0000000000017941 */ /* 0x000fea0003800000 */
.L_x_85:
        /* <DEDUP_REMOVED lines=12> */
.L_x_88:
[----:B------:R-:W-:Y:S05]  /*3de0*/  BSYNC B1 ;  /* 0x0000000000017941 */ /* 0x000fea0003800000 */
.L_x_87:
        /* <DEDUP_REMOVED lines=13> */
.L_x_90:
[----:B------:R-:W-:Y:S05]  /*3ec0*/  BSYNC B1 ;  /* 0x0000000000017941 */ /* 0x000fea0003800000 */
.L_x_89:
        /* <DEDUP_REMOVED lines=13> */
.L_x_92:
[----:B------:R-:W-:Y:S05]  /*3fa0*/  BSYNC B1 ;  /* 0x0000000000017941 */ /* 0x000fea0003800000 */
.L_x_91:
[----:B-----5:R-:W-:Y:S01]  /*3fb0*/  LOP3.LUT R15, R15, 0xff, RZ, 0xc0, !PT ;  /* 0x000000ff0f0f7812 */ /* 0x020fe200078ec0ff */
[----:B------:R-:W-:Y:S01]  /*3fc0*/  BSSY B1, `(.L_x_93) ;  /* 0x000000b000017945 */ /* 0x000fe20003800000 */
[----:B------:R-:W-:Y:S02]  /*3fd0*/  ISETP.LT.OR P0, PT, R25, 0x9, !P0 ;  /* 0x000000091900780c */ /* 0x000fe40004701670 */
[----:B------:R-:W-:Y:S02]  /*3fe0*/  F2FP.F16.E4M3.UNPACK_B R15, R15 ;  /* 0x0000000fff0f723e */ /* 0x000fe400020006ff */
[----:B0-2---:R-:W-:-:S03]  /*3ff0*/  PRMT R12, RZ, 0x7610, R12 ;  /* 0x00007610ff0c7816 */ /* 0x005fc6000000000c */
[----:B------:R-:W-:-:S05]  /*4000*/  HADD2.F32 R15, -RZ, R15.H0_H0 ;  /* 0x2000000fff0f7230 */ /* 0x000fca0000004100 */
[----:B------:R-:W-:-:S04]  /*4010*/  FMUL R15, R15, R10 ;  /* 0x0000000a0f0f7220 */ /* 0x000fc80000400000 */
[----:B------:R-:W-:-:S05]  /*4020*/  FFMA R15, R18, R3, R15 ;  /* 0x00000003120f7223 */ /* 0x000fca000000000f */
[----:B------:R-:W-:-:S05]  /*4030*/  F2FP.SATFINITE.E4M3.F32.PACK_AB_MERGE_C R15, RZ, R15, RZ ;  /* 0x0000000fff0f723e */ /* 0x000fca00048070ff */
[----:B------:R0:W-:Y:S01]  /*4040*/  @!P3 STG.E.U8 desc[UR18][R8.64+0x39], R15 ;  /* 0x0000390f0800b986 */ /* 0x0001e2000c101112 */
[----:B------:R-:W-:Y:S05]  /*4050*/  @P0 BRA `(.L_x_94) ;  /* 0x0000000000040947 */ /* 0x000fea0003800000 */
[----:B------:R2:W5:Y:S02]  /*4060*/  LDG.E.U8 R12, desc[UR18][R16.64+0x38] ;  /* 0x00003812100c7981 */ /* 0x000564000c1e1100 */
.L_x_94:
[----:B------:R-:W-:Y:S05]  /*4070*/  BSYNC B1 ;  /* 0x0000000000017941 */ /* 0x000fea0003800000 */
.L_x_93:
[----:B-----5:R-:W-:Y:S01]  /*4080*/  LOP3.LUT R12, R12, 0xff, RZ, 0xc0, !PT ;  /* 0x000000ff0c0c7812 */ /* 0x020fe200078ec0ff */
[----:B------:R-:W-:Y:S01]  /*4090*/  BSSY B1, `(.L_x_95) ;  /* 0x000000b000017945 */ /* 0x000fe20003800000 */
[----:B------:R-:W-:Y:S02]  /*40a0*/  ISETP.LT.OR P1, PT, R25, 0x9, !P1 ;  /* 0x000000091900780c */ /* 0x000fe40004f21670 */
[----:B------:R-:W-:-:S05]  /*40b0*/  F2FP.F16.E4M3.UNPACK_B R12, R12 ;  /* 0x0000000cff0c723e */ /* 0x000fca00020006ff */
[----:B01----:R-:W-:-:S05]  /*40c0*/  HADD2.F32 R9, -RZ, R12.H0_H0 ;  /* 0x2000000cff097230 */ /* 0x003fca0000004100 */
[----:B------:R-:W-:-:S04]  /*40d0*/  FMUL R8, R9, R10 ;  /* 0x0000000a09087220 */ /* 0x000fc80000400000 */
[----:B------:R-:W-:-:S05]  /*40e0*/  FFMA R8, R11, R3, R8 ;  /* 0x000000030b087223 */ /* 0x000fca0000000008 */
[----:B------:R-:W-:Y:S02]  /*40f0*/  F2FP.SATFINITE.E4M3.F32.PACK_AB_MERGE_C R9, RZ, R8, RZ ;  /* 0x00000008ff09723e */ /* 0x000fe400048070ff */
[----:B------:R-:W-:-:S03]  /*4100*/  PRMT R8, RZ, 0x7610, R8 ;  /* 0x00007610ff087816 */ /* 0x000fc60000000008 */
[----:B------:R0:W-:Y:S01]  /*4110*/  @!P0 STG.E.U8 desc[UR18][R6.64+0x38], R9 ;  /* 0x0000380906008986 */ /* 0x0001e2000c101112 */
[----:B------:R-:W-:Y:S05]  /*4120*/  @P1 BRA `(.L_x_96) ;  /* 0x0000000000041947 */ /* 0x000fea0003800000 */
[----:B------:R1:W5:Y:S02]  /*4130*/  LDG.E.U8 R8, desc[UR18][R16.64+0x39] ;  /* 0x0000391210087981 */ /* 0x000364000c1e1100 */
.L_x_96:
[----:B------:R-:W-:Y:S05]  /*4140*/  BSYNC B1 ;  /* 0x0000000000017941 */ /* 0x000fea0003800000 */
.L_x_95:
[----:B------:R-:W-:Y:S05]  /*4150*/  @P1 BRA `(.L_x_97) ;  /* 0x0000000800601947 */ /* 0x000fea0003800000 */
[----:B-----5:R-:W-:-:S04]  /*4160*/  LOP3.LUT R8, R8, 0xff, RZ, 0xc0, !PT ;  /* 0x000000ff08087812 */ /* 0x020fc800078ec0ff */
[----:B------:R-:W-:-:S05]  /*4170*/  F2FP.F16.E4M3.UNPACK_B R8, R8 ;  /* 0x00000008ff08723e */ /* 0x000fca00020006ff */
[----:B0-----:R-:W-:-:S05]  /*4180*/  HADD2.F32 R9, -RZ, R8.H0_H0 ;  /* 0x20000008ff097230 */ /* 0x001fca0000004100 */
[----:B------:R-:W-:-:S04]  /*4190*/  FMUL R9, R9, R10 ;  /* 0x0000000a09097220 */ /* 0x000fc80000400000 */
[----:B------:R-:W-:-:S05]  /*41a0*/  FFMA R9, R14, R3, R9 ;  /* 0x000000030e097223 */ /* 0x000fca0000000009 */
[----:B------:R-:W-:-:S05]  /*41b0*/  F2FP.SATFINITE.E4M3.F32.PACK_AB_MERGE_C R9, RZ, R9, RZ ;  /* 0x00000009ff09723e */ /* 0x000fca00048070ff */
[----:B------:R0:W-:Y:S01]  /*41c0*/  STG.E.U8 desc[UR18][R6.64+0x39], R9 ;  /* 0x0000390906007986 */ /* 0x0001e2000c101112 */
[----:B------:R-:W-:Y:S05]  /*41d0*/  BRA `(.L_x_97) ;  /* 0x0000000800407947 */ /* 0x000fea0003800000 */
.L_x_32:
[C---:B------:R-:W-:Y:S01]  /*41e0*/  ISETP.GE.AND P3, PT, R26.reuse, 0x1, PT ;  /* 0x000000011a00780c */ /* 0x040fe20003f66270 */
[-C--:B--2---:R-:W-:Y:S01]  /*41f0*/  FMUL R79, R79, R3.reuse ;  /* 0x000000034f4f7220 */ /* 0x084fe20000400000 */
[----:B------:R-:W-:Y:S01]  /*4200*/  ISETP.GE.AND P0, PT, R26, 0x2, PT ;  /* 0x000000021a00780c */ /* 0x000fe20003f06270 */
[-C--:B------:R-:W-:Y:S01]  /*4210*/  FMUL R78, R78, R3.reuse ;  /* 0x000000034e4e7220 */ /* 0x080fe20000400000 */
[----:B------:R-:W-:Y:S01]  /*4220*/  ISETP.LT.OR P1, PT, R25, 0x1, !P3 ;  /* 0x000000011900780c */ /* 0x000fe20005f21670 */
[-C--:B------:R-:W-:Y:S01]  /*4230*/  FMUL R77, R77, R3.reuse ;  /* 0x000000034d4d7220 */ /* 0x080fe20000400000 */
[C---:B------:R-:W-:Y:S01]  /*4240*/  ISETP.LT.OR P2, PT, R25.reuse, 0x1, !P0 ;  /* 0x000000011900780c */ /* 0x040fe20004741670 */
[-C--:B------:R-:W-:Y:S01]  /*4250*/  FMUL R76, R76, R3.reuse ;  /* 0x000000034c4c7220 */ /* 0x080fe20000400000 */
[----:B------:R-:W-:Y:S01]  /*4260*/  ISETP.LT.OR P3, PT, R25, 0x9, !P3 ;  /* 0x000000091900780c */ /* 0x000fe20005f61670 */
[----:B------:R-:W-:Y:S01]  /*4270*/  FMUL R75, R75, R3 ;  /* 0x000000034b4b7220 */ /* 0x000fe20000400000 */
[----:B------:R-:W-:Y:S01]  /*4280*/  F2FP.SATFINITE.E4M3.F32.PACK_AB_MERGE_C R79, RZ, R79, RZ ;  /* 0x0000004fff4f723e */ /* 0x000fe200048070ff */
[-C--:B------:R-:W-:Y:S01]  /*4290*/  FMUL R74, R74, R3.reuse ;  /* 0x000000034a4a7220 */ /* 0x080fe20000400000 */
[----:B------:R-:W-:Y:S01]  /*42a0*/  F2FP.SATFINITE.E4M3.F32.PACK_AB_MERGE_C R13, RZ, R78, RZ ;  /* 0x0000004eff0d723e */ /* 0x000fe200048070ff */
[----:B------:R-:W-:Y:S01]  /*42b0*/  FMUL R73, R73, R3 ;  /* 0x0000000349497220 */ /* 0x000fe20000400000 */
[----:B------:R-:W-:Y:S01]  /*42c0*/  F2FP.SATFINITE.E4M3.F32.PACK_AB_MERGE_C R77, RZ, R77, RZ ;  /* 0x0000004dff4d723e */ /* 0x000fe200048070ff */
[-C--:B------:R-:W-:Y:S01]  /*42d0*/  FMUL R72, R72, R3.reuse ;  /* 0x0000000348487220 */ /* 0x080fe20000400000 */
[----:B------:R-:W-:Y:S01]  /*42e0*/  ISETP.LT.OR P0, PT, R25, 0x9, !P0 ;  /* 0x000000091900780c */ /* 0x000fe20004701670 */
[----:B------:R-:W-:Y:S01]  /*42f0*/  @!P1 STG.E.U8 desc[UR18][R8.64], R79 ;  /* 0x0000004f08009986 */ /* 0x000fe2000c101112 */
[C---:B------:R-:W-:Y:S01]  /*4300*/  ISETP.GE.AND P1, PT, R26.reuse, 0x9, PT ;  /* 0x000000091a00780c */ /* 0x040fe20003f26270 */
[----:B------:R-:W-:Y:S01]  /*4310*/  FMUL R71, R71, R3 ;  /* 0x0000000347477220 */ /* 0x000fe20000400000 */
[----:B------:R-:W-:Y:S01]  /*4320*/  F2FP.SATFINITE.E4M3.F32.PACK_AB_MERGE_C R75, RZ, R75, RZ ;  /* 0x0000004bff4b723e */ /* 0x000fe200048070ff */
[----:B------:R0:W-:Y:S01]  /*4330*/  @!P2 STG.E.U8 desc[UR18][R8.64+0x1], R13 ;  /* 0x0000010d0800a986 */ /* 0x0001e2000c101112 */
[----:B------:R-:W-:Y:S01]  /*4340*/  ISETP.GE.AND P2, PT, R26, 0xa, PT ;  /* 0x0000000a1a00780c */ /* 0x000fe20003f46270 */
[-C--:B------:R-:W-:Y:S01]  /*4350*/  FMUL R70, R70, R3.reuse ;  /* 0x0000000346467220 */ /* 0x080fe20000400000 */
[----:B------:R-:W-:Y:S01]  /*4360*/  F2FP.SATFINITE.E4M3.F32.PACK_AB_MERGE_C R17, RZ, R74, RZ ;  /* 0x0000004aff11723e */ /* 0x000fe200048070ff */
[----:B------:R-:W-:Y:S01]  /*4370*/  @!P3 STG.E.U8 desc[UR18][R6.64], R77 ;  /* 0x0000004d0600b986 */ /* 0x000fe2000c101112 */
[C---:B------:R-:W-:Y:S01]  /*4380*/  ISETP.LT.OR P3, PT, R25.reuse, 0x1, !P1 ;  /* 0x000000011900780c */ /* 0x040fe20004f61670 */
[-C--:B------:R-:W-:Y:S01]  /*4390*/  FMUL R68, R68, R3.reuse ;  /* 0x0000000344447220 */ /* 0x080fe20000400000 */
[----:B------:R-:W-:Y:S01]  /*43a0*/  ISETP.LT.OR P5, PT, R25, 0x1, !P2 ;  /* 0x000000011900780c */ /* 0x000fe200057a1670 */
[-C--:B------:R-:W-:Y:S01]  /*43b0*/  FMUL R67, R67, R3.reuse ;  /* 0x0000000343437220 */ /* 0x080fe20000400000 */
[----:B------:R-:W-:Y:S01]  /*43c0*/  ISETP.LT.OR P1, PT, R25, 0x9, !P1 ;  /* 0x000000091900780c */ /* 0x000fe20004f21670 */
[----:B------:R-:W-:Y:S01]  /*43d0*/  FMUL R65, R65, R3 ;  /* 0x0000000341417220 */ /* 0x000fe20000400000 */
[----:B------:R-:W-:Y:S01]  /*43e0*/  F2FP.SATFINITE.E4M3.F32.PACK_AB_MERGE_C R73, RZ, R73, RZ ;  /* 0x00000049ff49723e */ /* 0x000fe200048070ff */
[-C--:B------:R-:W-:Y:S01]  /*43f0*/  FMUL R66, R66, R3.reuse ;  /* 0x0000000342427220 */ /* 0x080fe20000400000 */
[----:B0-----:R-:W-:Y:S01]  /*4400*/  F2FP.SATFINITE.E4M3.F32.PACK_AB_MERGE_C R13, RZ, R76, RZ ;  /* 0x0000004cff0d723e */ /* 0x001fe200048070ff */
[-C--:B------:R-:W-:Y:S01]  /*4410*/  FMUL R64, R64, R3.reuse ;  /* 0x0000000340407220 */ /* 0x080fe20000400000 */
[----:B------:R-:W-:Y:S01]  /*4420*/  ISETP.LT.OR P2, PT, R25, 0x9, !P2 ;  /* 0x000000091900780c */ /* 0x000fe20005741670 */
[-C--:B------:R-:W-:Y:S01]  /*4430*/  FMUL R63, R63, R3.reuse ;  /* 0x000000033f3f7220 */ /* 0x080fe20000400000 */
[----:B------:R-:W-:Y:S01]  /*4440*/  F2FP.SATFINITE.E4M3.F32.PACK_AB_MERGE_C R27, RZ, R72, RZ ;  /* 0x00000048ff1b723e */ /* 0x000fe200048070ff */
[----:B------:R0:W-:Y:S01]  /*4450*/  @!P0 STG.E.U8 desc[UR18][R6.64+0x1], R13 ;  /* 0x0000010d06008986 */ /* 0x0001e2000c101112 */
[C---:B------:R-:W-:Y:S01]  /*4460*/  ISETP.GE.AND P0, PT, R26.reuse, 0x11, PT ;  /* 0x000000111a00780c */ /* 0x040fe20003f06270 */
[----:B------:R-:W-:Y:S01]  /*4470*/  FMUL R61, R61, R3 ;  /* 0x000000033d3d7220 */ /* 0x000fe20000400000 */
[----:B------:R-:W-:Y:S01]  /*4480*/  F2FP.SATFINITE.E4M3.F32.PACK_AB_MERGE_C R71, RZ, R71, RZ ;  /* 0x00000047ff47723e */ /* 0x000fe200048070ff */
[----:B------:R-:W-:Y:S01]  /*4490*/  @!P3 STG.E.U8 desc[UR18][R8.64+0x8], R75 ;  /* 0x0000084b0800b986 */ /* 0x000fe2000c101112 */
[----:B------:R-:W-:Y:S01]  /*44a0*/  ISETP.GE.AND P3, PT, R26, 0x12, PT ;  /* 0x000000121a00780c */ /* 0x000fe20003f66270 */
[----:B------:R-:W-:Y:S01]  /*44b0*/  FMUL R62, R62, R3 ;  /* 0x000000033e3e7220 */ /* 0x000fe20000400000 */
[----:B------:R-:W-:Y:S01]  /*44c0*/  F2FP.SATFINITE.E4M3.F32.PACK_AB_MERGE_C R67, RZ, R67, RZ ;  /* 0x00000043ff43723e */ /* 0x000fe200048070ff */
[----:B------:R1:W-:Y:S01]  /*44d0*/  @!P5 STG.E.U8 desc[UR18][R8.64+0x9], R17 ;  /* 0x000009110800d986 */ /* 0x0003e2000c101112 */
[----:B------:R-:W-:Y:S01]  /*44e0*/  ISETP.LT.OR P5, PT, R25, 0x1, !P3 ;  /* 0x000000011900780c */ /* 0x000fe20005fa1670 */
[-C--:B------:R-:W-:Y:S01]  /*44f0*/  FMUL R59, R59, R3.reuse ;  /* 0x000000033b3b7220 */ /* 0x080fe20000400000 */
[C---:B------:R-:W-:Y:S01]  /*4500*/  ISETP.LT.OR P3, PT, R25.reuse, 0x9, !P3 ;  /* 0x000000091900780c */ /* 0x040fe20005f61670 */
[----:B------:R-:W-:Y:S01]  /*4510*/  @!P1 STG.E.U8 desc[UR18][R6.64+0x8], R73 ;  /* 0x0000084906009986 */ /* 0x000fe2000c101112 */
[----:B------:R-:W-:Y:S01]  /*4520*/  ISETP.LT.OR P1, PT, R25, 0x1, !P0 ;  /* 0x000000011900780c */ /* 0x000fe20004721670 */
[-C--:B------:R-:W-:Y:S01]  /*4530*/  FMUL R60, R60, R3.reuse ;  /* 0x000000033c3c7220 */ /* 0x080fe20000400000 */
[----:B0-----:R-:W-:Y:S01]  /*4540*/  F2FP.SATFINITE.E4M3.F32.PACK_AB_MERGE_C R13, RZ, R70, RZ ;  /* 0x00000046ff0d723e */ /* 0x001fe200048070ff */
[----:B------:R-:W-:Y:S01]  /*4550*/  @!P2 STG.E.U8 desc[UR18][R6.64+0x9], R27 ;  /* 0x0000091b0600a986 */ /* 0x000fe2000c101112 */
[----:B------:R-:W-:Y:S01]  /*4560*/  ISETP.GE.AND P2, PT, R26, 0x19, PT ;  /* 0x000000191a00780c */ /* 0x000fe20003f46270 */
[-C--:B------:R-:W-:Y:S01]  /*4570*/  FMUL R57, R57, R3.reuse ;  /* 0x0000000339397220 */ /* 0x080fe20000400000 */
[C---:B------:R-:W-:Y:S01]  /*4580*/  ISETP.LT.OR P0, PT, R25.reuse, 0x9, !P0 ;  /* 0x000000091900780c */ /* 0x040fe20004701670 */
[-C--:B------:R-:W-:Y:S01]  /*4590*/  FMUL R58, R58, R3.reuse ;  /* 0x000000033a3a7220 */ /* 0x080fe20000400000 */
[----:B------:R-:W-:Y:S01]  /*45a0*/  ISETP.LT.OR P6, PT, R25, 0x1, !P2 ;  /* 0x000000011900780c */ /* 0x000fe200057c1670 */
[----:B------:R0:W-:Y:S01]  /*45b0*/  @!P5 STG.E.U8 desc[UR18][R8.64+0x11], R13 ;  /* 0x0000110d0800d986 */ /* 0x0001e2000c101112 */
[----:B-1----:R-:W-:Y:S01]  /*45c0*/  F2FP.SATFINITE.E4M3.F32.PACK_AB_MERGE_C R17, RZ, R68, RZ ;  /* 0x00000044ff11723e */ /* 0x002fe200048070ff */
[----:B------:R-:W-:Y:S01]  /*45d0*/  FMUL R56, R56, R3 ;  /* 0x0000000338387220 */ /* 0x000fe20000400000 */
[----:B------:R-:W-:Y:S01]  /*45e0*/  F2FP.SATFINITE.E4M3.F32.PACK_AB_MERGE_C R65, RZ, R65, RZ ;  /* 0x00000041ff41723e */ /* 0x000fe200048070ff */
[----:B------:R-:W-:Y:S01]  /*45f0*/  @!P1 STG.E.U8 desc[UR18][R8.64+0x10], R71 ;  /* 0x0000104708009986 */ /* 0x000fe2000c101112 */
[----:B------:R-:W-:Y:S01]  /*4600*/  ISETP.GE.AND P1, PT, R26, 0x1a, PT ;  /* 0x0000001a1a00780c */ /* 0x000fe20003f26270 */
[-C--:B------:R-:W-:Y:S01]  /*4610*/  FMUL R23, R23, R3.reuse ;  /* 0x0000000317177220 */ /* 0x080fe20000400000 */
[C---:B------:R-:W-:Y:S01]  /*4620*/  ISETP.LT.OR P2, PT, R25.reuse, 0x9, !P2 ;  /* 0x000000091900780c */ /* 0x040fe20005741670 */
[----:B------:R1:W-:Y:S01]  /*4630*/  @!P3 STG.E.U8 desc[UR18][R6.64+0x11], R17 ;  /* 0x000011110600b986 */ /* 0x0003e2000c101112 */
[----:B------:R-:W-:Y:S01]  /*4640*/  ISETP.LT.OR P5, PT, R25, 0x1, !P1 ;  /* 0x000000011900780c */ /* 0x000fe20004fa1670 */
[-C--:B------:R-:W-:Y:S01]  /*4650*/  FMUL R21, R21, R3.reuse ;  /* 0x0000000315157220 */ /* 0x080fe20000400000 */
[----:B------:R-:W-:Y:S01]  /*4660*/  ISETP.LT.OR P3, PT, R25, 0x9, !P1 ;  /* 0x000000091900780c */ /* 0x000fe20004f61670 */
[----:B------:R-:W-:Y:S01]  /*4670*/  @!P0 STG.E.U8 desc[UR18][R6.64+0x10], R67 ;  /* 0x0000104306008986 */ /* 0x000fe2000c101112 */
[----:B0-----:R-:W-:Y:S01]  /*4680*/  F2FP.SATFINITE.E4M3.F32.PACK_AB_MERGE_C R13, RZ, R66, RZ ;  /* 0x00000042ff0d723e */ /* 0x001fe200048070ff */
[-C--:B------:R-:W-:Y:S01]  /*4690*/  FMUL R22, R22, R3.reuse ;  /* 0x0000000316167220 */ /* 0x080fe20000400000 */
[C---:B------:R-:W-:Y:S01]  /*46a0*/  ISETP.GE.AND P0, PT, R26.reuse, 0x21, PT ;  /* 0x000000211a00780c */ /* 0x040fe20003f06270 */
[----:B------:R-:W-:Y:S01]  /*46b0*/  @!P6 STG.E.U8 desc[UR18][R8.64+0x18], R65 ;  /* 0x000018410800e986 */ /* 0x000fe2000c101112 */
[----:B------:R-:W-:Y:S01]  /*46c0*/  ISETP.GE.AND P1, PT, R26, 0x22, PT ;  /* 0x000000221a00780c */ /* 0x000fe20003f26270 */
[-C--:B------:R-:W-:Y:S01]  /*46d0*/  FMUL R19, R19, R3.reuse ;  /* 0x0000000313137220 */ /* 0x080fe20000400000 */
[C---:B------:R-:W-:Y:S01]  /*46e0*/  ISETP.LT.OR P6, PT, R25.reuse, 0x1, !P0 ;  /* 0x000000011900780c */ /* 0x040fe200047c1670 */
[-C--:B------:R-:W-:Y:S01]  /*46f0*/  FMUL R20, R20, R3.reuse ;  /* 0x0000000314147220 */ /* 0x080fe20000400000 */
[----:B-1----:R-:W-:Y:S01]  /*4700*/  F2FP.SATFINITE.E4M3.F32.PACK_AB_MERGE_C R17, RZ, R64, RZ ;  /* 0x00000040ff11723e */ /* 0x002fe200048070ff */
[----:B------:R0:W-:Y:S01]  /*4710*/  @!P5 STG.E.U8 desc[UR18][R8.64+0x19], R13 ;  /* 0x0000190d0800d986 */ /* 0x0001e2000c101112 */
[----:B------:R-:W-:Y:S01]  /*4720*/  ISETP.LT.OR P5, PT, R25, 0x1, !P1 ;  /* 0x000000011900780c */ /* 0x000fe20004fa1670 */
[----:B------:R-:W-:Y:S01]  /*4730*/  FMUL R15, R15, R3 ;  /* 0x000000030f0f7220 */ /* 0x000fe20000400000 */
[----:B------:R-:W-:Y:S01]  /*4740*/  F2FP.SATFINITE.E4M3.F32.PACK_AB_MERGE_C R63, RZ, R63, RZ ;  /* 0x0000003fff3f723e */ /* 0x000fe200048070ff */
[----:B------:R1:W-:Y:S01]  /*4750*/  @!P3 STG.E.U8 desc[UR18][R6.64+0x19], R17 ;  /* 0x000019110600b986 */ /* 0x0003e2000c101112 */
[----:B------:R-:W-:Y:S01]  /*4760*/  F2FP.SATFINITE.E4M3.F32.PACK_AB_MERGE_C R61, RZ, R61, RZ ;  /* 0x0000003dff3d723e */ /* 0x000fe200048070ff */
[-C--:B------:R-:W-:Y:S01]  /*4770*/  FMUL R18, R18, R3.reuse ;  /* 0x0000000312127220 */ /* 0x080fe20000400000 */
[----:B------:R-:W-:Y:S01]  /*4780*/  F2FP.SATFINITE.E4M3.F32.PACK_AB_MERGE_C R27, RZ, R62, RZ ;  /* 0x0000003eff1b723e */ /* 0x000fe200048070ff */
[----:B------:R-:W-:Y:S01]  /*4790*/  @!P2 STG.E.U8 desc[UR18][R6.64+0x18], R63 ;  /* 0x0000183f0600a986 */ /* 0x000fe2000c101112 */
[----:B------:R-:W-:Y:S01]  /*47a0*/  ISETP.LT.OR P3, PT, R25, 0x9, !P1 ;  /* 0x000000091900780c */ /* 0x000fe20004f61670 */
[-C--:B------:R-:W-:Y:S01]  /*47b0*/  FMUL R11, R11, R3.reuse ;  /* 0x000000030b0b7220 */ /* 0x080fe20000400000 */
[----:B------:R-:W-:Y:S01]  /*47c0*/  ISETP.GE.AND P2, PT, R26, 0x29, PT ;  /* 0x000000291a00780c */ /* 0x000fe20003f46270 */
[----:B------:R-:W-:Y:S01]  /*47d0*/  @!P6 STG.E.U8 desc[UR18][R8.64+0x20], R61 ;  /* 0x0000203d0800e986 */ /* 0x000fe2000c101112 */
[C---:B------:R-:W-:Y:S01]  /*47e0*/  ISETP.LT.OR P0, PT, R25.reuse, 0x9, !P0 ;  /* 0x000000091900780c */ /* 0x040fe20004701670 */
[----:B------:R-:W-:Y:S01]  /*47f0*/  FMUL R14, R14, R3 ;  /* 0x000000030e0e7220 */ /* 0x000fe20000400000 */
[----:B------:R-:W-:Y:S01]  /*4800*/  ISETP.GE.AND P1, PT, R26, 0x2a, PT ;  /* 0x0000002a1a00780c */ /* 0x000fe20003f26270 */
[----:B------:R-:W-:Y:S01]  /*4810*/  @!P5 STG.E.U8 desc[UR18][R8.64+0x21], R27 ;  /* 0x0000211b0800d986 */ /* 0x000fe2000c101112 */
[----:B------:R-:W-:-:S02]  /*4820*/  ISETP.LT.OR P6, PT, R25, 0x1, !P2 ;  /* 0x000000011900780c */ /* 0x000fc400057c1670 */
[C---:B------:R-:W-:Y:S02]  /*4830*/  ISETP.LT.OR P5, PT, R25.reuse, 0x1, !P1 ;  /* 0x000000011900780c */ /* 0x040fe40004fa1670 */
[----:B------:R-:W-:Y:S02]  /*4840*/  F2FP.SATFINITE.E4M3.F32.PACK_AB_MERGE_C R59, RZ, R59, RZ ;  /* 0x0000003bff3b723e */ /* 0x000fe400048070ff */
[----:B0-----:R-:W-:Y:S02]  /*4850*/  F2FP.SATFINITE.E4M3.F32.PACK_AB_MERGE_C R13, RZ, R60, RZ ;  /* 0x0000003cff0d723e */ /* 0x001fe400048070ff */
[----:B------:R-:W-:Y:S01]  /*4860*/  F2FP.SATFINITE.E4M3.F32.PACK_AB_MERGE_C R57, RZ, R57, RZ ;  /* 0x00000039ff39723e */ /* 0x000fe200048070ff */
[----:B------:R-:W-:Y:S01]  /*4870*/  @!P0 STG.E.U8 desc[UR18][R6.64+0x20], R59 ;  /* 0x0000203b06008986 */ /* 0x000fe2000c101112 */
[----:B-1----:R-:W-:Y:S02]  /*4880*/  F2FP.SATFINITE.E4M3.F32.PACK_AB_MERGE_C R17, RZ, R58, RZ ;  /* 0x0000003aff11723e */ /* 0x002fe400048070ff */
[C---:B------:R-:W-:Y:S01]  /*4890*/  ISETP.LT.OR P1, PT, R25.reuse, 0x9, !P1 ;  /* 0x000000091900780c */ /* 0x040fe20004f21670 */
[----:B------:R0:W-:Y:S01]  /*48a0*/  @!P3 STG.E.U8 desc[UR18][R6.64+0x21], R13 ;  /* 0x0000210d0600b986 */ /* 0x0001e2000c101112 */
[----:B------:R-:W-:-:S02]  /*48b0*/  ISETP.LT.OR P2, PT, R25, 0x9, !P2 ;  /* 0x000000091900780c */ /* 0x000fc40005741670 */
[C---:B------:R-:W-:Y:S01]  /*48c0*/  ISETP.GE.AND P3, PT, R26.reuse, 0x31, PT ;  /* 0x000000311a00780c */ /* 0x040fe20003f66270 */
[----:B------:R-:W-:Y:S01]  /*48d0*/  @!P6 STG.E.U8 desc[UR18][R8.64+0x28], R57 ;  /* 0x000028390800e986 */ /* 0x000fe2000c101112 */
[----:B------:R-:W-:Y:S02]  /*48e0*/  ISETP.GE.AND P0, PT, R26, 0x32, PT ;  /* 0x000000321a00780c */ /* 0x000fe40003f06270 */
[----:B------:R-:W-:Y:S01]  /*48f0*/  F2FP.SATFINITE.E4M3.F32.PACK_AB_MERGE_C R23, RZ, R23, RZ ;  /* 0x00000017ff17723e */ /* 0x000fe200048070ff */
[----:B------:R1:W-:Y:S01]  /*4900*/  @!P5 STG.E.U8 desc[UR18][R8.64+0x29], R17 ;  /* 0x000029110800d986 */ /* 0x0003e2000c101112 */
[C---:B------:R-:W-:Y:S02]  /*4910*/  ISETP.LT.OR P5, PT, R25.reuse, 0x1, !P3 ;  /* 0x000000011900780c */ /* 0x040fe40005fa1670 */
[----:B------:R-:W-:Y:S02]  /*4920*/  ISETP.LT.OR P6, PT, R25, 0x1, !P0 ;  /* 0x000000011900780c */ /* 0x000fe400047c1670 */
[----:B0-----:R-:W-:Y:S01]  /*4930*/  F2FP.SATFINITE.E4M3.F32.PACK_AB_MERGE_C R13, RZ, R56, RZ ;  /* 0x00000038ff0d723e */ /* 0x001fe200048070ff */
[----:B------:R-:W-:Y:S01]  /*4940*/  @!P2 STG.E.U8 desc[UR18][R6.64+0x28], R23 ;  /* 0x000028170600a986 */ /* 0x000fe2000c101112 */
[----:B------:R-:W-:-:S02]  /*4950*/  F2FP.SATFINITE.E4M3.F32.PACK_AB_MERGE_C R21, RZ, R21, RZ ;  /* 0x00000015ff15723e */ /* 0x000fc400048070ff */
[C---:B------:R-:W-:Y:S01]  /*4960*/  ISETP.GE.AND P2, PT, R26.reuse, 0x3a, PT ;  /* 0x0000003a1a00780c */ /* 0x040fe20003f46270 */
[----:B------:R0:W-:Y:S01]  /*4970*/  @!P1 STG.E.U8 desc[UR18][R6.64+0x29], R13 ;  /* 0x0000290d06009986 */ /* 0x0001e2000c101112 */
[C---:B------:R-:W-:Y:S02]  /*4980*/  ISETP.LT.OR P1, PT, R25.reuse, 0x9, !P3 ;  /* 0x000000091900780c */ /* 0x040fe40005f21670 */
[----:B-1----:R-:W-:Y:S01]  /*4990*/  F2FP.SATFINITE.E4M3.F32.PACK_AB_MERGE_C R17, RZ, R22, RZ ;  /* 0x00000016ff11723e */ /* 0x002fe200048070ff */
[----:B------:R-:W-:Y:S01]  /*49a0*/  @!P5 STG.E.U8 desc[UR18][R8.64+0x30], R21 ;  /* 0x000030150800d986 */ /* 0x000fe2000c101112 */
[----:B------:R-:W-:Y:S02]  /*49b0*/  ISETP.GE.AND P3, PT, R26, 0x39, PT ;  /* 0x000000391a00780c */ /* 0x000fe40003f66270 */
[C---:B------:R-:W-:Y:S01]  /*49c0*/  ISETP.LT.OR P0, PT, R25.reuse, 0x9, !P0 ;  /* 0x000000091900780c */ /* 0x040fe20004701670 */
[----:B------:R1:W-:Y:S01]  /*49d0*/  @!P6 STG.E.U8 desc[UR18][R8.64+0x31], R17 ;  /* 0x000031110800e986 */ /* 0x0003e2000c101112 */
[----:B------:R-:W-:-:S02]  /*49e0*/  ISETP.LT.OR P5, PT, R25, 0x1, !P3 ;  /* 0x000000011900780c */ /* 0x000fc40005fa1670 */
[C---:B------:R-:W-:Y:S02]  /*49f0*/  ISETP.LT.OR P6, PT, R25.reuse, 0x1, !P2 ;  /* 0x000000011900780c */ /* 0x040fe400057c1670 */
[C---:B------:R-:W-:Y:S02]  /*4a00*/  ISETP.LT.OR P3, PT, R25.reuse, 0x9, !P3 ;  /* 0x000000091900780c */ /* 0x040fe40005f61670 */
[----:B------:R-:W-:Y:S02]  /*4a10*/  ISETP.LT.OR P2, PT, R25, 0x9, !P2 ;  /* 0x000000091900780c */ /* 0x000fe40005741670 */
[----:B------:R-:W-:Y:S02]  /*4a20*/  F2FP.SATFINITE.E4M3.F32.PACK_AB_MERGE_C R19, RZ, R19, RZ ;  /* 0x00000013ff13723e */ /* 0x000fe400048070ff */
[----:B0-----:R-:W-:Y:S02]  /*4a30*/  F2FP.SATFINITE.E4M3.F32.PACK_AB_MERGE_C R13, RZ, R20, RZ ;  /* 0x00000014ff0d723e */ /* 0x001fe400048070ff */
[----:B------:R-:W-:Y:S01]  /*4a40*/  F2FP.SATFINITE.E4M3.F32.PACK_AB_MERGE_C R15, RZ, R15, RZ ;  /* 0x0000000fff0f723e */ /* 0x000fe200048070ff */
[----:B------:R0:W-:Y:S01]  /*4a50*/  @!P1 STG.E.U8 desc[UR18][R6.64+0x30], R19 ;  /* 0x0000301306009986 */ /* 0x0001e2000c101112 */
[----:B-1----:R-:W-:-:S02]  /*4a60*/  F2FP.SATFINITE.E4M3.F32.PACK_AB_MERGE_C R17, RZ, R18, RZ ;  /* 0x00000012ff11723e */ /* 0x002fc400048070ff */
[----:B------:R-:W-:Y:S01]  /*4a70*/  F2FP.SATFINITE.E4M3.F32.PACK_AB_MERGE_C R11, RZ, R11, RZ ;  /* 0x0000000bff0b723e */ /* 0x000fe200048070ff */
[----:B------:R0:W-:Y:S01]  /*4a80*/  @!P0 STG.E.U8 desc[UR18][R6.64+0x31], R13 ;  /* 0x0000310d06008986 */ /* 0x0001e2000c101112 */
[----:B------:R-:W-:-:S03]  /*4a90*/  F2FP.SATFINITE.E4M3.F32.PACK_AB_MERGE_C R21, RZ, R14, RZ ;  /* 0x0000000eff15723e */ /* 0x000fc600048070ff */
[----:B------:R0:W-:Y:S04]  /*4aa0*/  @!P5 STG.E.U8 desc[UR18][R8.64+0x38], R15 ;  /* 0x0000380f0800d986 */ /* 0x0001e8000c101112 */
[----:B------:R0:W-:Y:S04]  /*4ab0*/  @!P6 STG.E.U8 desc[UR18][R8.64+0x39], R17 ;  /* 0x000039110800e986 */ /* 0x0001e8000c101112 */
[----:B------:R0:W-:Y:S04]  /*4ac0*/  @!P3 STG.E.U8 desc[UR18][R6.64+0x38], R11 ;  /* 0x0000380b0600b986 */ /* 0x0001e8000c101112 */
[----:B------:R0:W-:Y:S02]  /*4ad0*/  @!P2 STG.E.U8 desc[UR18][R6.64+0x39], R21 ;  /* 0x000039150600a986 */ /* 0x0001e4000c101112 */
.L_x_97:
[----:B------:R-:W-:Y:S05]  /*4ae0*/  BSYNC B0 ;  /* 0x0000000000007941 */ /* 0x000fea0003800000 */
.L_x_31:
[----:B------:R-:W-:Y:S01]  /*4af0*/  ULDC UR6, c[0x0][0xc] ;  /* 0x0000030000067ab9 */ /* 0x000fe20000000800 */
[----:B------:R-:W-:Y:S01]  /*4b00*/  ULDC UR7, c[0x0][0x10] ;  /* 0x0000040000077ab9 */ /* 0x000fe20000000800 */
[----:B0-----:R-:W0:Y:S01]  /*4b10*/  LDC R9, c[0x0][0x14] ;  /* 0x00000500ff097b82 */ /* 0x001e220000000800 */
[----:B------:R-:W-:Y:S01]  /*4b20*/  UIMAD.WIDE.U32 UR6, UR6, UR7, URZ ;  /* 0x00000007060672a5 */ /* 0x000fe2000f8e003f */
[----:B------:R-:W-:Y:S02]  /*4b30*/  IMAD.MOV.U32 R6, RZ, RZ, R0 ;  /* 0x000000ffff067224 */ /* 0x000fe400078e0000 */
[----:B------:R-:W-:Y:S02]  /*4b40*/  IMAD.MOV.U32 R7, RZ, RZ, R5 ;  /* 0x000000ffff077224 */ /* 0x000fe400078e0005 */
[----:B------:R-:W-:Y:S02]  /*4b50*/  IMAD.MOV.U32 R12, RZ, RZ, -0x1 ;  /* 0xffffffffff0c7424 */ /* 0x000fe400078e00ff */
[----:B------:R-:W-:-:S02]  /*4b60*/  IMAD.MOV.U32 R69, RZ, RZ, -0x1 ;  /* 0xffffffffff457424 */ /* 0x000fc400078e00ff */
[----:B0-----:R-:W-:-:S04]  /*4b70*/  IMAD.WIDE.U32 R6, R9, UR6, R6 ;  /* 0x0000000609067c25 */ /* 0x001fc8000f8e0006 */
[----:B------:R-:W-:Y:S01]  /*4b80*/  IMAD R5, R9, UR7, RZ ;  /* 0x0000000709057c24 */ /* 0x000fe2000f8e02ff */
[----:B------:R-:W-:Y:S01]  /*4b90*/  ULDC.64 UR6, c[0x0][0x650] ;  /* 0x0001940000067ab9 */ /* 0x000fe20000000a00 */
[----:B------:R-:W-:Y:S01]  /*4ba0*/  IMAD.MOV.U32 R0, RZ, RZ, R6 ;  /* 0x000000ffff007224 */ /* 0x000fe200078e0006 */
[----:B------:R-:W-:Y:S01]  /*4bb0*/  ISETP.GE.U32.AND P0, PT, R6, UR6, PT ;  /* 0x0000000606007c0c */ /* 0x000fe2000bf06070 */
[----:B------:R-:W-:Y:S01]  /*4bc0*/  IMAD.IADD R5, R7, 0x1, R5 ;  /* 0x0000000107057824 */ /* 0x000fe200078e0205 */
[----:B------:R-:W-:-:S04]  /*4bd0*/  PRMT R7, RZ, 0x7610, R7 ;  /* 0x00007610ff077816 */ /* 0x000fc80000000007 */
[----:B------:R-:W-:-:S13]  /*4be0*/  ISETP.GE.U32.AND.EX P0, PT, R5, UR7, PT, P0 ;  /* 0x0000000705007c0c */ /* 0x000fda000bf06100 */
[----:B------:R-:W-:Y:S05]  /*4bf0*/  @P0 BRA `(.L_x_98) ;  /* 0x0000000400640947 */ /* 0x000fea0003800000 */
[----:B------:R-:W0:Y:S01]  /*4c00*/  S2R R20, SR_CTAID.X ;  /* 0x0000000000147919 */ /* 0x000e220000002500 */
[----:B------:R-:W0:Y:S01]  /*4c10*/  LDC.64 R14, c[0x0][0x628] ;  /* 0x00018a00ff0e7b82 */ /* 0x000e220000000a00 */
[----:B------:R-:W-:Y:S01]  /*4c20*/  ULDC UR6, c[0x0][0x150] ;  /* 0x0000540000067ab9 */ /* 0x000fe20000000800 */
[----:B------:R-:W-:Y:S01]  /*4c30*/  IMAD.MOV.U32 R12, RZ, RZ, R0 ;  /* 0x000000ffff0c7224 */ /* 0x000fe200078e0000 */
[----:B------:R-:W0:Y:S01]  /*4c40*/  S2R R22, SR_CTAID.Y ;  /* 0x0000000000167919 */ /* 0x000e220000002600 */
[----:B------:R-:W-:-:S04]  /*4c50*/  IMAD.MOV.U32 R13, RZ, RZ, R5 ;  /* 0x000000ffff0d7224 */ /* 0x000fc800078e0005 */
[----:B------:R-:W0:Y:S08]  /*4c60*/  LDC R23, c[0x0][0x144] ;  /* 0x00005100ff177b82 */ /* 0x000e300000000800 */
[----:B-1234-:R-:W1:Y:S08]  /*4c70*/  LDC R16, c[0x0][0x630] ;  /* 0x00018c00ff107b82 */ /* 0x01ee700000000800 */
[----:B------:R-:W2:Y:S01]  /*4c80*/  LDC.64 R18, c[0x0][0x620] ;  /* 0x00018800ff127b82 */ /* 0x000ea20000000a00 */
[----:B0-----:R-:W-:-:S04]  /*4c90*/  ISETP.NE.U32.AND P0, PT, R14, RZ, PT ;  /* 0x000000ff0e00720c */ /* 0x001fc80003f05070 */
[----:B------:R-:W-:Y:S02]  /*4ca0*/  ISETP.NE.AND.EX P0, PT, R15, RZ, PT, P0 ;  /* 0x000000ff0f00720c */ /* 0x000fe40003f05300 */
[----:B------:R-:W-:-:S05]  /*4cb0*/  I2FP.F32.U32 R6, R20 ;  /* 0x0000001400067245 */ /* 0x000fca0000201000 */
[----:B------:R-:W-:-:S04]  /*4cc0*/  FMUL R6, R6, UR6 ;  /* 0x0000000606067c20 */ /* 0x000fc80008400000 */
[----:B------:R0:W3:Y:S02]  /*4cd0*/  F2I.U32.TRUNC.NTZ R21, R6 ;  /* 0x0000000600157305 */ /* 0x0000e4000020f000 */
[----:B-1----:R-:W-:Y:S05]  /*4ce0*/  @!P0 BRA `(.L_x_99) ;  /* 0x0000000000288947 */ /* 0x002fea0003800000 */
[----:B------:R-:W1:Y:S02]  /*4cf0*/  LDC R7, c[0x0][0x634] ;  /* 0x00018d00ff077b82 */ /* 0x000e640000000800 */
[----:B-1----:R-:W-:-:S05]  /*4d00*/  IADD3 R11, P0, R0, R7, RZ ;  /* 0x00000007000b7210 */ /* 0x002fca0007f1e0ff */
[----:B------:R-:W-:-:S04]  /*4d10*/  IMAD.X R17, RZ, RZ, R5, P0 ;  /* 0x000000ffff117224 */ /* 0x000fc800000e0605 */
[----:B0-----:R-:W-:-:S04]  /*4d20*/  IMAD.WIDE.U32 R6, R17, R14, RZ ;  /* 0x0000000e11067225 */ /* 0x001fc800078e00ff */
[----:B-----5:R-:W-:-:S04]  /*4d30*/  IMAD.WIDE.U32 R8, P0, R11, R15, R6 ;  /* 0x0000000f0b087225 */ /* 0x020fc80007800006 */
[----:B------:R-:W-:-:S04]  /*4d40*/  IMAD.WIDE.U32 R6, R11, R14, RZ ;  /* 0x0000000e0b067225 */ /* 0x000fc800078e00ff */
[----:B------:R-:W-:Y:S01]  /*4d50*/  IMAD.X R13, RZ, RZ, RZ, P0 ;  /* 0x000000ffff0d7224 */ /* 0x000fe200000e06ff */
[----:B------:R-:W-:Y:S01]  /*4d60*/  IADD3 RZ, P0, R7, R8, RZ ;  /* 0x0000000807ff7210 */ /* 0x000fe20007f1e0ff */
[----:B------:R-:W-:-:S04]  /*4d70*/  IMAD.MOV.U32 R12, RZ, RZ, R9 ;  /* 0x000000ffff0c7224 */ /* 0x000fc800078e0009 */
[----:B------:R-:W-:-:S08]  /*4d80*/  IMAD.WIDE.U32.X R12, R17, R15, R12, P0 ;  /* 0x0000000f110c7225 */ /* 0x000fd000000e040c */
.L_x_99:
[-CC-:B------:R-:W-:Y:S01]  /*4d90*/  SHF.R.U64 R69, R12, R16.reuse, R13.reuse ;  /* 0x000000100c457219 */ /* 0x180fe2000000120d */
[----:B------:R-:W1:Y:S01]  /*4da0*/  LDC.64 R28, c[0x0][0x640] ;  /* 0x00019000ff1c7b82 */ /* 0x000e620000000a00 */
[----:B0-----:R-:W-:Y:S01]  /*4db0*/  SHF.R.U32.HI R6, RZ, R16, R13 ;  /* 0x00000010ff067219 */ /* 0x001fe2000001160d */
[----:B---3--:R-:W-:Y:S01]  /*4dc0*/  IMAD.MOV R21, RZ, RZ, -R21 ;  /* 0x000000ffff157224 */ /* 0x008fe200078e0a15 */
[----:B------:R-:W-:Y:S01]  /*4dd0*/  IADD3 R9, P0, RZ, -R69, RZ ;  /* 0x80000045ff097210 */ /* 0x000fe20007f1e0ff */
[----:B------:R-:W-:Y:S01]  /*4de0*/  ULDC UR6, c[0x0][0x154] ;  /* 0x0000550000067ab9 */ /* 0x000fe20000000800 */
[----:B------:R-:W-:Y:S02]  /*4df0*/  IMAD.MOV.U32 R11, RZ, RZ, 0x1 ;  /* 0x00000001ff0b7424 */ /* 0x000fe400078e00ff */
[----:B------:R-:W-:Y:S01]  /*4e00*/  IMAD R21, R23, R21, R20 ;  /* 0x0000001517157224 */ /* 0x000fe200078e0214 */
[----:B------:R-:W0:Y:S01]  /*4e10*/  LDC R12, c[0x0][0x618] ;  /* 0x00018600ff0c7b82 */ /* 0x000e220000000800 */
[----:B------:R-:W-:-:S02]  /*4e20*/  IMAD.X R7, RZ, RZ, ~R6, P0 ;  /* 0x000000ffff077224 */ /* 0x000fc400000e0e06 */
[----:B------:R-:W-:Y:S02]  /*4e30*/  IMAD.MOV.U32 R6, RZ, RZ, R0 ;  /* 0x000000ffff067224 */ /* 0x000fe400078e0000 */
[-C--:B--2--5:R-:W-:Y:S02]  /*4e40*/  IMAD R8, R7, R18.reuse, RZ ;  /* 0x0000001207087224 */ /* 0x0a4fe400078e02ff */
[----:B------:R-:W-:Y:S01]  /*4e50*/  IMAD.MOV.U32 R7, RZ, RZ, R5 ;  /* 0x000000ffff077224 */ /* 0x000fe200078e0005 */
[----:B------:R-:W2:Y:S01]  /*4e60*/  LDC R24, c[0x0][0x608] ;  /* 0x00018200ff187b82 */ /* 0x000ea20000000800 */
[----:B------:R-:W-:-:S04]  /*4e70*/  IMAD.WIDE.U32 R6, R9, R18, R6 ;  /* 0x0000001209067225 */ /* 0x000fc800078e0006 */
[----:B------:R-:W-:-:S03]  /*4e80*/  IMAD R9, R9, R19, R8 ;  /* 0x0000001309097224 */ /* 0x000fc600078e0208 */
[----:B------:R-:W3:Y:S01]  /*4e90*/  LDC R26, c[0x0][0x658] ;  /* 0x00019600ff1a7b82 */ /* 0x000ee20000000800 */
[----:B------:R-:W-:Y:S01]  /*4ea0*/  I2FP.F32.U32 R8, R22 ;  /* 0x0000001600087245 */ /* 0x000fe20000201000 */
[----:B------:R-:W-:Y:S01]  /*4eb0*/  IMAD.IADD R7, R7, 0x1, R9 ;  /* 0x0000000107077824 */ /* 0x000fe200078e0209 */
[----:B-1----:R-:W-:Y:S01]  /*4ec0*/  ISETP.NE.U32.AND P0, PT, R28, RZ, PT ;  /* 0x000000ff1c00720c */ /* 0x002fe20003f05070 */
[----:B------:R-:W-:Y:S02]  /*4ed0*/  IMAD.MOV.U32 R9, RZ, RZ, -0x1 ;  /* 0xffffffffff097424 */ /* 0x000fe400078e00ff */
[----:B------:R-:W-:Y:S02]  /*4ee0*/  FMUL R8, R8, UR6 ;  /* 0x0000000608087c20 */ /* 0x000fe40008400000 */
[----:B------:R-:W1:Y:S01]  /*4ef0*/  LDC R19, c[0x0][0x148] ;  /* 0x00005200ff137b82 */ /* 0x000e620000000800 */
[----:B0-----:R-:W-:Y:S01]  /*4f00*/  SHF.R.U64 R16, R6, R12, R7 ;  /* 0x0000000c06107219 */ /* 0x001fe20000001207 */
[----:B------:R0:W4:Y:S01]  /*4f10*/  F2I.U32.TRUNC.NTZ R17, R8 ;  /* 0x0000000800117305 */ /* 0x000122000020f000 */
[----:B------:R-:W-:-:S02]  /*4f20*/  ISETP.NE.AND.EX P0, PT, R29, RZ, PT, P0 ;  /* 0x000000ff1d00720c */ /* 0x000fc40003f05300 */
[----:B------:R-:W-:-:S03]  /*4f30*/  SHF.R.U32.HI R7, RZ, R12, R7 ;  /* 0x0000000cff077219 */ /* 0x000fc60000011607 */
[----:B------:R-:W0:Y:S01]  /*4f40*/  LDC R20, c[0x0][0x600] ;  /* 0x00018000ff147b82 */ /* 0x000e220000000800 */
[-CC-:B--2---:R-:W-:Y:S02]  /*4f50*/  SHF.R.U64 R14, R16, R24.reuse, R7.reuse ;  /* 0x00000018100e7219 */ /* 0x184fe40000001207 */
[----:B------:R-:W-:-:S05]  /*4f60*/  SHF.R.U32.HI R7, RZ, R24, R7 ;  /* 0x00000018ff077219 */ /* 0x000fca0000011607 */
[----:B------:R-:W2:Y:S01]  /*4f70*/  LDC R25, c[0x0][0x648] ;  /* 0x00019200ff197b82 */ /* 0x000ea20000000800 */
[-CC-:B---3--:R-:W-:Y:S02]  /*4f80*/  SHF.R.U64 R18, R14, R26.reuse, R7.reuse ;  /* 0x0000001a0e127219 */ /* 0x188fe40000001207 */
[-C--:B------:R-:W-:Y:S02]  /*4f90*/  SHF.L.U32 R9, R9, R26.reuse, RZ ;  /* 0x0000001a09097219 */ /* 0x080fe400000006ff */
[-C--:B------:R-:W-:Y:S01]  /*4fa0*/  SHF.R.U32.HI R7, RZ, R26.reuse, R7 ;  /* 0x0000001aff077219 */ /* 0x080fe20000011607 */
[----:B------:R-:W-:Y:S01]  /*4fb0*/  IMAD.MOV.U32 R6, RZ, RZ, R18 ;  /* 0x000000ffff067224 */ /* 0x000fe200078e0012 */
[----:B------:R-:W-:Y:S01]  /*4fc0*/  SHF.L.U32 R24, R11, R26, RZ ;  /* 0x0000001a0b187219 */ /* 0x000fe200000006ff */
[----:B------:R-:W3:Y:S01]  /*4fd0*/  LDC R27, c[0x0][0x638] ;  /* 0x00018e00ff1b7b82 */ /* 0x000ee20000000800 */
[----:B------:R-:W-:-:S07]  /*4fe0*/  LOP3.LUT R23, RZ, R9, RZ, 0x33, !PT ;  /* 0x00000009ff177212 */ /* 0x000fce00078e33ff */
[----:B------:R-:W0:Y:S01]  /*4ff0*/  LDC R30, c[0x0][0x610] ;  /* 0x00018400ff1e7b82 */ /* 0x000e220000000800 */
[----:B----4-:R-:W-:Y:S05]  /*5000*/  @!P0 BRA `(.L_x_100) ;  /* 0x0000000000288947 */ /* 0x010fea0003800000 */
[----:B------:R-:W4:Y:S02]  /*5010*/  LDC R11, c[0x0][0x64c] ;  /* 0x00019300ff0b7b82 */ /* 0x000f240000000800 */
[----:B----4-:R-:W-:-:S05]  /*5020*/  IADD3 R11, P0, R18, R11, RZ ;  /* 0x0000000b120b7210 */ /* 0x010fca0007f1e0ff */
[----:B------:R-:W-:-:S04]  /*5030*/  IMAD.X R15, RZ, RZ, R7, P0 ;  /* 0x000000ffff0f7224 */ /* 0x000fc800000e0607 */
[----:B------:R-:W-:-:S04]  /*5040*/  IMAD.WIDE.U32 R6, R15, R28, RZ ;  /* 0x0000001c0f067225 */ /* 0x000fc800078e00ff */
[----:B0-----:R-:W-:-:S04]  /*5050*/  IMAD.WIDE.U32 R8, P0, R11, R29, R6 ;  /* 0x0000001d0b087225 */ /* 0x001fc80007800006 */
[----:B------:R-:W-:-:S04]  /*5060*/  IMAD.WIDE.U32 R6, R11, R28, RZ ;  /* 0x0000001c0b067225 */ /* 0x000fc800078e00ff */
[----:B------:R-:W-:Y:S01]  /*5070*/  IMAD.X R13, RZ, RZ, RZ, P0 ;  /* 0x000000ffff0d7224 */ /* 0x000fe200000e06ff */
[----:B------:R-:W-:Y:S01]  /*5080*/  IADD3 RZ, P0, R7, R8, RZ ;  /* 0x0000000807ff7210 */ /* 0x000fe20007f1e0ff */
[----:B------:R-:W-:-:S04]  /*5090*/  IMAD.MOV.U32 R12, RZ, RZ, R9 ;  /* 0x000000ffff0c7224 */ /* 0x000fc800078e0009 */
[----:B------:R-:W-:-:S08]  /*50a0*/  IMAD.WIDE.U32.X R6, R15, R29, R12, P0 ;  /* 0x0000001d0f067225 */ /* 0x000fd000000e040c */
.L_x_100:
[----:B--2---:R-:W-:Y:S01]  /*50b0*/  SHF.R.U64 R6, R6, R25, R7 ;  /* 0x0000001906067219 */ /* 0x004fe20000001207 */
[----:B0-----:R-:W-:Y:S01]  /*50c0*/  VIADD R11, R20, 0xffffffff ;  /* 0xffffffff140b7836 */ /* 0x001fe20000000000 */
[----:B------:R-:W-:Y:S01]  /*50d0*/  LOP3.LUT R9, R14, R23, RZ, 0xc0, !PT ;  /* 0x000000170e097212 */ /* 0x000fe200078ec0ff */
[----:B------:R-:W-:Y:S02]  /*50e0*/  IMAD.MOV R17, RZ, RZ, -R17 ;  /* 0x000000ffff117224 */ /* 0x000fe400078e0a11 */
[----:B------:R-:W-:Y:S02]  /*50f0*/  IMAD.MOV R7, RZ, RZ, -R6 ;  /* 0x000000ffff077224 */ /* 0x000fe400078e0a06 */
[----:B------:R-:W-:Y:S01]  /*5100*/  IMAD R24, R24, R6, R9 ;  /* 0x0000000618187224 */ /* 0x000fe200078e0209 */
[----:B------:R-:W-:Y:S01]  /*5110*/  LOP3.LUT R9, R16, R11, RZ, 0xc0, !PT ;  /* 0x0000000b10097212 */ /* 0x000fe200078ec0ff */
[----:B-1----:R-:W-:Y:S02]  /*5120*/  @P4 IMAD R21, R19, R17, R22 ;  /* 0x0000001113154224 */ /* 0x002fe400078e0216 */
[----:B---3--:R-:W-:-:S02]  /*5130*/  IMAD R6, R7, R27, R18 ;  /* 0x0000001b07067224 */ /* 0x008fc400078e0212 */
[----:B------:R-:W-:Y:S02]  /*5140*/  IMAD R24, R24, R30, R21 ;  /* 0x0000001e18187224 */ /* 0x000fe400078e0215 */
[----:B------:R-:W-:Y:S02]  /*5150*/  IMAD R9, R6, R20, R9 ;  /* 0x0000001406097224 */ /* 0x000fe400078e0209 */
[----:B------:R-:W-:-:S03]  /*5160*/  IMAD.MOV.U32 R7, RZ, RZ, 0x1 ;  /* 0x00000001ff077424 */ /* 0x000fc600078e00ff */
[----:B------:R-:W-:Y:S02]  /*5170*/  SEL R12, R9, R24, !P4 ;  /* 0x00000018090c7207 */ /* 0x000fe40006000000 */
[----:B------:R-:W-:-:S07]  /*5180*/  SEL R24, R24, R9, !P4 ;  /* 0x0000000918187207 */ /* 0x000fce0006000000 */
.L_x_98:
[----:B------:R-:W-:Y:S01]  /*5190*/  LOP3.LUT P0, RZ, R7, 0xff, RZ, 0xc0, !PT ;  /* 0x000000ff07ff7812 */ /* 0x000fe2000780c0ff */
[----:B-1234-:R-:W-:-:S12]  /*51a0*/  IMAD.MOV.U32 R16, RZ, RZ, R24 ;  /* 0x000000ffff107224 */ /* 0x01efd800078e0018 */
[----:B------:R-:W-:Y:S05]  /*51b0*/  @P0 BRA `(.L_x_101) ;  /* 0xffffffbc00680947 */ /* 0x000fea000383ffff */
[----:B------:R-:W-:Y:S05]  /*51c0*/  EXIT ;  /* 0x000000000000794d */ /* 0x000fea0003800000 */
.L_x_3:
[----:B0-----:R-:W-:Y:S01]  /*51d0*/  ULDC.64 UR4, c[0x0][0x650] ;  /* 0x0001940000047ab9 */ /* 0x001fe20000000a00 */
        /* <DEDUP_REMOVED lines=25> */
.L_x_103:
[-CC-:B------:R-:W-:Y:S01]  /*5370*/  SHF.R.U64 R16, R14, R18.reuse, R15.reuse ;  /* 0x000000120e107219 */ /* 0x180fe2000000120f */
[----:B------:R-:W0:Y:S01]  /*5380*/  LDC R22, c[0x0][0x618] ;  /* 0x00018600ff167b82 */ /* 0x000e220000000800 */
[----:B------:R-:W-:Y:S01]  /*5390*/  SHF.R.U32.HI R7, RZ, R18, R15 ;  /* 0x00000012ff077219 */ /* 0x000fe2000001160f */
[----:B------:R-:W-:Y:S01]  /*53a0*/  ULDC UR4, c[0x0][0x150] ;  /* 0x0000540000047ab9 */ /* 0x000fe20000000800 */
[----:B------:R-:W-:Y:S01]  /*53b0*/  IADD3 R9, P0, RZ, -R16, RZ ;  /* 0x80000010ff097210 */ /* 0x000fe20007f1e0ff */
[----:B------:R-:W-:Y:S01]  /*53c0*/  IMAD.MOV.U32 R10, RZ, RZ, R0 ;  /* 0x000000ffff0a7224 */ /* 0x000fe200078e0000 */
[----:B------:R-:W-:Y:S01]  /*53d0*/  I2FP.F32.U32 R12, R6 ;  /* 0x00000006000c7245 */ /* 0x000fe20000201000 */
[----:B------:R-:W-:Y:S02]  /*53e0*/  IMAD.MOV.U32 R11, RZ, RZ, R5 ;  /* 0x000000ffff0b7224 */ /* 0x000fe400078e0005 */
[----:B------:R-:W1:Y:S01]  /*53f0*/  LDC.64 R24, c[0x0][0x640] ;  /* 0x00019000ff187b82 */ /* 0x000e620000000a00 */
[----:B------:R-:W-:-:S02]  /*5400*/  IMAD.X R7, RZ, RZ, ~R7, P0 ;  /* 0x000000ffff077224 */ /* 0x000fc400000e0e07 */
[----:B------:R-:W-:Y:S01]  /*5410*/  FMUL R13, R12, UR4 ;  /* 0x000000040c0d7c20 */ /* 0x000fe20008400000 */
[----:B------:R-:W-:Y:S01]  /*5420*/  IMAD.WIDE.U32 R10, R9, R20, R10 ;  /* 0x00000014090a7225 */ /* 0x000fe200078e000a */
[----:B------:R-:W-:-:S03]  /*5430*/  ULDC UR4, c[0x0][0x154] ;  /* 0x0000550000047ab9 */ /* 0x000fc60000000800 */
[----:B------:R-:W-:Y:S01]  /*5440*/  IMAD R12, R7, R20, RZ ;  /* 0x00000014070c7224 */ /* 0x000fe200078e02ff */
[----:B------:R-:W2:Y:S01]  /*5450*/  LDC R15, c[0x0][0x144] ;  /* 0x00005100ff0f7b82 */ /* 0x000ea20000000800 */
[----:B------:R-:W3:Y:S02]  /*5460*/  F2I.U32.TRUNC.NTZ R13, R13 ;  /* 0x0000000d000d7305 */ /* 0x000ee4000020f000 */
[----:B------:R-:W-:Y:S02]  /*5470*/  IMAD R7, R9, R21, R12 ;  /* 0x0000001509077224 */ /* 0x000fe400078e020c */
[----:B------:R-:W-:Y:S02]  /*5480*/  IMAD.MOV.U32 R12, RZ, RZ, 0x1 ;  /* 0x00000001ff0c7424 */ /* 0x000fe400078e00ff */
[----:B------:R-:W-:Y:S01]  /*5490*/  IMAD.IADD R7, R11, 0x1, R7 ;  /* 0x000000010b077824 */ /* 0x000fe200078e0207 */
[----:B------:R-:W4:Y:S04]  /*54a0*/  LDC R18, c[0x0][0x608] ;  /* 0x00018200ff127b82 */ /* 0x000f280000000800 */
[----:B0-----:R-:W-:-:S02]  /*54b0*/  SHF.R.U64 R14, R10, R22, R7 ;  /* 0x000000160a0e7219 */ /* 0x001fc40000001207 */
[----:B------:R-:W-:Y:S02]  /*54c0*/  I2FP.F32.U32 R10, R8 ;  /* 0x00000008000a7245 */ /* 0x000fe40000201000 */
[----:B------:R-:W0:Y:S01]  /*54d0*/  LDC R23, c[0x0][0x658] ;  /* 0x00019600ff177b82 */ /* 0x000e220000000800 */
[----:B-1----:R-:W-:Y:S01]  /*54e0*/  ISETP.NE.U32.AND P0, PT, R24, RZ, PT ;  /* 0x000000ff1800720c */ /* 0x002fe20003f05070 */
[----:B---3--:R-:W-:Y:S01]  /*54f0*/  IMAD.MOV R9, RZ, RZ, -R13 ;  /* 0x000000ffff097224 */ /* 0x008fe200078e0a0d */
[----:B------:R-:W-:Y:S01]  /*5500*/  SHF.R.U32.HI R7, RZ, R22, R7 ;  /* 0x00000016ff077219 */ /* 0x000fe20000011607 */
[----:B------:R-:W-:Y:S01]  /*5510*/  FMUL R10, R10, UR4 ;  /* 0x000000040a0a7c20 */ /* 0x000fe20008400000 */
[----:B------:R-:W-:-:S03]  /*5520*/  ISETP.NE.AND.EX P0, PT, R25, RZ, PT, P0 ;  /* 0x000000ff1900720c */ /* 0x000fc60003f05300 */
[----:B------:R-:W1:Y:S01]  /*5530*/  LDC R21, c[0x0][0x148] ;  /* 0x00005200ff157b82 */ /* 0x000e620000000800 */
[----:B--2---:R-:W-:Y:S01]  /*5540*/  IMAD R22, R15, R9, R6 ;  /* 0x000000090f167224 */ /* 0x004fe200078e0206 */
[----:B------:R2:W3:Y:S06]  /*5550*/  F2I.U32.TRUNC.NTZ R19, R10 ;  /* 0x0000000a00137305 */ /* 0x0004ec000020f000 */
[----:B------:R-:W1:Y:S01]  /*5560*/  LDC R20, c[0x0][0x600] ;  /* 0x00018000ff147b82 */ /* 0x000e620000000800 */
[-CC-:B----4-:R-:W-:Y:S02]  /*5570*/  SHF.R.U64 R17, R14, R18.reuse, R7.reuse ;  /* 0x000000120e117219 */ /* 0x190fe40000001207 */
[----:B------:R-:W-:Y:S01]  /*5580*/  SHF.R.U32.HI R6, RZ, R18, R7 ;  /* 0x00000012ff067219 */ /* 0x000fe20000011607 */
[----:B------:R-:W-:-:S04]  /*5590*/  IMAD.MOV.U32 R18, RZ, RZ, -0x1 ;  /* 0xffffffffff127424 */ /* 0x000fc800078e00ff */
[----:B------:R-:W4:Y:S01]  /*55a0*/  LDC R26, c[0x0][0x648] ;  /* 0x00019200ff1a7b82 */ /* 0x000f220000000800 */
[-C--:B0-----:R-:W-:Y:S02]  /*55b0*/  SHF.L.U32 R9, R18, R23.reuse, RZ ;  /* 0x0000001712097219 */ /* 0x081fe400000006ff */
[-CC-:B------:R-:W-:Y:S02]  /*55c0*/  SHF.R.U64 R18, R17, R23.reuse, R6.reuse ;  /* 0x0000001711127219 */ /* 0x180fe40000001206 */
[-C--:B------:R-:W-:Y:S02]  /*55d0*/  SHF.R.U32.HI R7, RZ, R23.reuse, R6 ;  /* 0x00000017ff077219 */ /* 0x080fe40000011606 */
[----:B------:R-:W-:Y:S01]  /*55e0*/  SHF.L.U32 R23, R12, R23, RZ ;  /* 0x000000170c177219 */ /* 0x000fe200000006ff */
[----:B------:R-:W0:Y:S01]  /*55f0*/  LDC R27, c[0x0][0x638] ;  /* 0x00018e00ff1b7b82 */ /* 0x000e220000000800 */
[----:B------:R-:W-:Y:S01]  /*5600*/  LOP3.LUT R28, RZ, R9, RZ, 0x33, !PT ;  /* 0x00000009ff1c7212 */ /* 0x000fe200078e33ff */
[----:B------:R-:W-:-:S06]  /*5610*/  IMAD.MOV.U32 R6, RZ, RZ, R18 ;  /* 0x000000ffff067224 */ /* 0x000fcc00078e0012 */
[----:B------:R-:W0:Y:S01]  /*5620*/  LDC R29, c[0x0][0x610] ;  /* 0x00018400ff1d7b82 */ /* 0x000e220000000800 */
[----:B--23--:R-:W-:Y:S05]  /*5630*/  @!P0 BRA `(.L_x_104) ;  /* 0x0000000000288947 */ /* 0x00cfea0003800000 */
[----:B------:R-:W2:Y:S02]  /*5640*/  LDC R9, c[0x0][0x64c] ;  /* 0x00019300ff097b82 */ /* 0x000ea40000000800 */
[----:B--2---:R-:W-:-:S05]  /*5650*/  IADD3 R9, P0, R18, R9, RZ ;  /* 0x0000000912097210 */ /* 0x004fca0007f1e0ff */
        /* <DEDUP_REMOVED lines=8> */
.L_x_104:
[----:B----4-:R-:W-:Y:S01]  /*56e0*/  SHF.R.U64 R7, R6, R26, R7 ;  /* 0x0000001a06077219 */ /* 0x010fe20000001207 */
[----:B-1----:R-:W-:Y:S01]  /*56f0*/  VIADD R11, R20, 0xffffffff ;  /* 0xffffffff140b7836 */ /* 0x002fe20000000000 */
[----:B------:R-:W-:Y:S01]  /*5700*/  LOP3.LUT R6, R17, R28, RZ, 0xc0, !PT ;  /* 0x0000001c11067212 */ /* 0x000fe200078ec0ff */
[----:B------:R-:W-:Y:S02]  /*5710*/  IMAD.MOV R19, RZ, RZ, -R19 ;  /* 0x000000ffff137224 */ /* 0x000fe400078e0a13 */
[----:B------:R-:W-:Y:S01]  /*5720*/  IMAD.MOV R9, RZ, RZ, -R7 ;  /* 0x000000ffff097224 */ /* 0x000fe200078e0a07 */
[----:B------:R-:W-:Y:S01]  /*5730*/  LOP3.LUT R11, R14, R11, RZ, 0xc0, !PT ;  /* 0x0000000b0e0b7212 */ /* 0x000fe200078ec0ff */
[----:B------:R-:W-:Y:S02]  /*5740*/  @P4 IMAD R22, R21, R19, R8 ;  /* 0x0000001315164224 */ /* 0x000fe400078e0208 */
[----:B------:R-:W-:Y:S02]  /*5750*/  IMAD R7, R23, R7, R6 ;  /* 0x0000000717077224 */ /* 0x000fe400078e0206 */
[----:B0-----:R-:W-:-:S02]  /*5760*/  IMAD R6, R9, R27, R18 ;  /* 0x0000001b09067224 */ /* 0x001fc400078e0212 */
[----:B------:R-:W-:Y:S02]  /*5770*/  IMAD R14, R7, R29, R22 ;  /* 0x0000001d070e7224 */ /* 0x000fe400078e0216 */
[----:B------:R-:W-:Y:S02]  /*5780*/  IMAD R7, R6, R20, R11 ;  /* 0x0000001406077224 */ /* 0x000fe400078e020b */
[----:B------:R-:W-:Y:S02]  /*5790*/  IMAD.MOV.U32 R10, RZ, RZ, 0x1 ;  /* 0x00000001ff0a7424 */ /* 0x000fe400078e00ff */
[----:B------:R-:W-:Y:S01]  /*57a0*/  IMAD.MOV.U32 R9, RZ, RZ, R16 ;  /* 0x000000ffff097224 */ /* 0x000fe200078e0010 */
[----:B------:R-:W-:Y:S02]  /*57b0*/  SEL R17, R7, R14, !P4 ;  /* 0x0000000e07117207 */ /* 0x000fe40006000000 */
[----:B------:R-:W-:-:S07]  /*57c0*/  SEL R14, R14, R7, !P4 ;  /* 0x000000070e0e7207 */ /* 0x000fce0006000000 */
.L_x_102:
[----:B------:R-:W-:-:S08]  /*57d0*/  NOP ;  /* 0x0000000000007918 */ /* 0x000fd00000000000 */
[----:B------:R-:W0:-:S00]  /*57e0*/  USETMAXREG.DEALLOC.CTAPOOL 0x28 ;  /* 0x00000028000079c8 */ /* 0x000e0000080e0500 */
[----:B0-----:R-:W-:-:S13]  /*57f0*/  ISETP.NE.AND P0, PT, R3, RZ, PT ;  /* 0x000000ff0300720c */ /* 0x001fda0003f05270 */
[----:B------:R-:W-:Y:S05]  /*5800*/  @P0 EXIT ;  /* 0x000000000000094d */ /* 0x000fea0003800000 */
[----:B------:R-:W-:Y:S01]  /*5810*/  LOP3.LUT P0, RZ, R10, 0xff, RZ, 0xc0, !PT ;  /* 0x000000ff0aff7812 */ /* 0x000fe2000780c0ff */
[----:B------:R-:W-:Y:S02]  /*5820*/  IMAD.MOV.U32 R10, RZ, RZ, 0x1 ;  /* 0x00000001ff0a7424 */ /* 0x000fe400078e00ff */
[----:B------:R-:W-:-:S10]  /*5830*/  IMAD.MOV.U32 R13, RZ, RZ, RZ ;  /* 0x000000ffff0d7224 */ /* 0x000fd400078e00ff */
[----:B------:R-:W-:Y:S05]  /*5840*/  @!P0 BRA `(.L_x_105) ;  /* 0x0000000c00388947 */ /* 0x000fea0003800000 */
[----:B------:R-:W0:Y:S01]  /*5850*/  LDC R3, c[0x0][0x28c] ;  /* 0x0000a300ff037b82 */ /* 0x000e220000000800 */
[----:B------:R-:W-:Y:S01]  /*5860*/  ULDC UR5, c[0x0][0x600] ;  /* 0x0001800000057ab9 */ /* 0x000fe20000000800 */
[----:B------:R-:W-:Y:S01]  /*5870*/  ULDC UR4, c[0x0][0xc] ;  /* 0x0000030000047ab9 */ /* 0x000fe20000000800 */
[----:B------:R-:W-:Y:S01]  /*5880*/  UIADD3 UR16, UR5, -0x1, URZ ;  /* 0xffffffff05107890 */ /* 0x000fe2000fffe03f */
[C---:B------:R-:W-:Y:S01]  /*5890*/  LOP3.LUT P2, RZ, R2.reuse, 0x7f, RZ, 0xc0, !PT ;  /* 0x0000007f02ff7812 */ /* 0x040fe2000784c0ff */
[----:B------:R-:W-:Y:S01]  /*58a0*/  ULDC UR6, c[0x0][0x658] ;  /* 0x0001960000067ab9 */ /* 0x000fe20000000800 */
[----:B------:R-:W-:Y:S01]  /*58b0*/  ULDC UR5, c[0x0][0x10] ;  /* 0x0000040000057ab9 */ /* 0x000fe20000000800 */
[----:B------:R-:W-:Y:S01]  /*58c0*/  UMOV UR7, 0xffffffff ;  /* 0xffffffff00077882 */ /* 0x000fe20000000000 */
[----:B------:R-:W-:Y:S01]  /*58d0*/  UMOV UR8, 0x1 ;  /* 0x0000000100087882 */ /* 0x000fe20000000000 */
[----:B------:R-:W-:Y:S01]  /*58e0*/  UIMAD.WIDE.U32 UR4, UR4, UR5, URZ ;  /* 0x00000005040472a5 */ /* 0x000fe2000f8e003f */
[----:B------:R-:W-:Y:S01]  /*58f0*/  LOP3.LUT P0, RZ, R2, 0x1f, RZ, 0xc0, !PT ;  /* 0x0000001f02ff7812 */ /* 0x000fe2000780c0ff */
[----:B------:R-:W-:Y:S01]  /*5900*/  USHF.L.U32 UR7, UR7, UR6, URZ ;  /* 0x0000000607077299 */ /* 0x000fe2000800063f */
[----:B------:R-:W-:Y:S01]  /*5910*/  BSSY B0, `(.L_x_105) ;  /* 0x00000c1000007945 */ /* 0x000fe20003800000 */
[----:B------:R-:W-:Y:S01]  /*5920*/  USHF.L.U32 UR18, UR8, UR6, URZ ;  /* 0x0000000608127299 */ /* 0x000fe2000800063f */
[----:B------:R-:W-:Y:S01]  /*5930*/  IMAD.MOV.U32 R15, RZ, RZ, 0x1 ;  /* 0x00000001ff0f7424 */ /* 0x000fe200078e00ff */
[----:B------:R-:W-:Y:S01]  /*5940*/  LOP3.LUT R16, R4, 0x2, RZ, 0xfc, !PT ;  /* 0x0000000204107812 */ /* 0x000fe200078efcff */
[----:B------:R-:W-:Y:S01]  /*5950*/  ULDC UR6, c[0x0][0x14] ;  /* 0x0000050000067ab9 */ /* 0x000fe20000000800 */
[----:B------:R-:W-:Y:S01]  /*5960*/  PLOP3.LUT P0, PT, P0, P2, PT, 0x8a, 0x0 ;  /* 0x000000000000781c */ /* 0x000fe20000705172 */
[----:B------:R-:W-:Y:S01]  /*5970*/  UIMAD.WIDE.U32 UR20, UR4, UR6, URZ ;  /* 0x00000006041472a5 */ /* 0x000fe2000f8e003f */
[----:B------:R-:W-:Y:S01]  /*5980*/  IMAD.MOV.U32 R10, RZ, RZ, 0x1 ;  /* 0x00000001ff0a7424 */ /* 0x000fe200078e00ff */
[----:B------:R-:W-:Y:S01]  /*5990*/  UIMAD UR13, UR5, UR6, URZ ;  /* 0x00000006050d72a4 */ /* 0x000fe2000f8e023f */
[----:B------:R-:W-:Y:S01]  /*59a0*/  IMAD.MOV.U32 R13, RZ, RZ, RZ ;  /* 0x000000ffff0d7224 */ /* 0x000fe200078e00ff */
[----:B------:R-:W-:Y:S01]  /*59b0*/  ULOP3.LUT UR17, URZ, UR7, URZ, 0x33, !UPT ;  /* 0x000000073f117292 */ /* 0x000fe2000f8e333f */
[----:B0-----:R-:W-:Y:S01]  /*59c0*/  VIADD R3, R3, 0x1f ;  /* 0x0000001f03037836 */ /* 0x001fe20000000000 */
[----:B------:R-:W-:Y:S01]  /*59d0*/  UIADD3 UR13, UR21, UR13, URZ ;  /* 0x0000000d150d7290 */ /* 0x000fe2000fffe03f */
[----:B------:R-:W-:-:S03]  /*59e0*/  ULDC.64 UR22, c[0x0][0x198] ;  /* 0x0000660000167ab9 */ /* 0x000fc60000000a00 */
[----:B------:R-:W-:-:S04]  /*59f0*/  SHF.R.S32.HI R6, RZ, 0x1f, R3 ;  /* 0x0000001fff067819 */ /* 0x000fc80000011403 */
[----:B------:R-:W-:-:S04]  /*5a00*/  LEA.HI R6, R6, R3, RZ, 0x5 ;  /* 0x0000000306067211 */ /* 0x000fc800078f28ff */
[----:B------:R-:W-:-:S05]  /*5a10*/  SHF.R.S32.HI R12, RZ, 0x5, R6 ;  /* 0x00000005ff0c7819 */ /* 0x000fca0000011406 */
[----:B------:R-:W-:-:S07]  /*5a20*/  VIADD R11, R12, 0x1 ;  /* 0x000000010c0b7836 */ /* 0x000fce0000000000 */
.L_x_117:
[----:B------:R-:W-:-:S03]  /*5a30*/  UMOV UR4, 0xffffffff ;  /* 0xffffffff00047882 */ /* 0x000fc60000000000 */
[----:B------:R-:W-:Y:S05]  /*5a40*/  BRA.DIV UR4, `(.L_x_106) ;  /* 0x0000000e04cc7947 */ /* 0x000fea000b800000 */
[----:B------:R-:W-:-:S13]  /*5a50*/  ELECT P1, URZ, PT ;  /* 0x00000000003f782f */ /* 0x000fda0003820000 */
.L_x_129:
[----:B------:R-:W0:Y:S01]  /*5a60*/  LDC R2, c[0x0][0x28c] ;  /* 0x0000a300ff027b82 */ /* 0x000e220000000800 */
[----:B------:R-:W-:Y:S01]  /*5a70*/  BSSY B1, `(.L_x_107) ;  /* 0x0000037000017945 */ /* 0x000fe20003800000 */
[----:B0-----:R-:W-:-:S13]  /*5a80*/  ISETP.LT.OR P1, PT, R2, 0x1, !P1 ;  /* 0x000000010200780c */ /* 0x001fda0004f21670 */
[----:B------:R-:W-:Y:S05]  /*5a90*/  @P1 BRA `(.L_x_108) ;  /* 0x0000000000d01947 */ /* 0x000fea0003800000 */
[----:B------:R-:W-:Y:S02]  /*5aa0*/  IMAD.SHL.U32 R17, R17, 0x40, RZ ;  /* 0x0000004011117824 */ /* 0x000fe400078e00ff */
[----:B------:R-:W-:Y:S02]  /*5ab0*/  IMAD.SHL.U32 R14, R14, 0x80, RZ ;  /* 0x000000800e0e7824 */ /* 0x000fe400078e00ff */
[----:B------:R-:W-:Y:S02]  /*5ac0*/  IMAD.MOV.U32 R20, RZ, RZ, RZ ;  /* 0x000000ffff147224 */ /* 0x000fe400078e00ff */
[----:B------:R-:W-:Y:S02]  /*5ad0*/  IMAD.MOV.U32 R2, RZ, RZ, R11 ;  /* 0x000000ffff027224 */ /* 0x000fe400078e000b */
[----:B------:R-:W-:Y:S02]  /*5ae0*/  IMAD.MOV.U32 R3, RZ, RZ, R10 ;  /* 0x000000ffff037224 */ /* 0x000fe400078e000a */
[----:B------:R-:W-:-:S07]  /*5af0*/  IMAD.MOV.U32 R6, RZ, RZ, R13 ;  /* 0x000000ffff067224 */ /* 0x000fce00078e000d */
.L_x_112:
[----:B------:R-:W0:Y:S01]  /*5b00*/  S2R R8, SR_CgaCtaId ;  /* 0x0000000000087919 */ /* 0x000e220000008800 */
[----:B------:R-:W-:-:S04]  /*5b10*/  MOV R7, 0x400 ;  /* 0x0000040000077802 */ /* 0x000fc80000000f00 */
[----:B0-----:R-:W-:Y:S02]  /*5b20*/  LEA R19, R8, R7, 0x18 ;  /* 0x0000000708137211 */ /* 0x001fe400078ec0ff */
[----:B------:R-:W-:Y:S01]  /*5b30*/  SHF.L.U32 R7, R3, 0x1f, RZ ;  /* 0x0000001f03077819 */ /* 0x000fe200000006ff */
[----:B------:R-:W0:Y:S02]  /*5b40*/  @!P2 LDC R8, c[0x0][0x500] ;  /* 0x00014000ff08ab82 */ /* 0x000e240000000800 */
[----:B------:R-:W-:-:S04]  /*5b50*/  IMAD R18, R6, 0x8, R19 ;  /* 0x0000000806127824 */ /* 0x000fc800078e0213 */
[----:B------:R-:W1:Y:S02]  /*5b60*/  SYNCS.PHASECHK.TRANS64.TRYWAIT P1, [R18+URZ+0x28], R7 ;  /* 0x00002807120075a7 */ /* 0x000e64000802017f */
[----:B-1----:R-:W-:Y:S05]  /*5b70*/  @!P1 BRA `(.L_x_109) ;  /* 0x0000000c00a09947 */ /* 0x002fea0003800000 */
.L_x_130:
[----:B-1----:R-:W-:Y:S01]  /*5b80*/  PRMT R7, R16, 0x9910, RZ ;  /* 0x0000991010077816 */ /* 0x002fe200000000ff */
[----:B0-----:R0:W-:Y:S03]  /*5b90*/  @!P2 SYNCS.ARRIVE.TRANS64 RZ, [R18+URZ], R8 ;  /* 0x0000000812ffa9a7 */ /* 0x0011e6000800003f */
[----:B------:R-:W-:-:S13]  /*5ba0*/  ISETP.NE.AND P1, PT, R7, 0x2, PT ;  /* 0x000000020700780c */ /* 0x000fda0003f25270 */
[----:B0-----:R-:W-:Y:S05]  /*5bb0*/  @P1 BRA `(.L_x_110) ;  /* 0x0000000000041947 */ /* 0x001fea0003800000 */
[----:B------:R-:W-:Y:S01]  /*5bc0*/  BPT.TRAP 0x1 ;  /* 0x000000040000795c */ /* 0x000fe20000300000 */
.L_x_110:
[----:B------:R-:W-:Y:S05]  /*5bd0*/  @P0 BRA `(.L_x_111) ;  /* 0x0000000000040947 */ /* 0x000fea0003800000 */
[----:B------:R-:W-:Y:S01]  /*5be0*/  BPT.TRAP 0x1 ;  /* 0x000000040000795c */ /* 0x000fe20000300000 */
.L_x_111:
[--C-:B------:R-:W-:Y:S01]  /*5bf0*/  IMAD R7, R6, 0x1000, R19.reuse ;  /* 0x0000100006077824 */ /* 0x100fe200078e0213 */
[----:B------:R-:W-:Y:S01]  /*5c00*/  R2UR UR9, R18 ;  /* 0x00000000120972ca */ /* 0x000fe200000e0000 */
[----:B------:R-:W-:Y:S01]  /*5c10*/  IMAD R19, R6, 0x800, R19 ;  /* 0x0000080006137824 */ /* 0x000fe200078e0213 */
[----:B------:R-:W-:Y:S01]  /*5c20*/  UIADD3 UR4, UP0, UR22, 0xf0, URZ ;  /* 0x000000f016047890 */ /* 0x000fe2000ff1e03f */
[----:B------:R-:W-:Y:S01]  /*5c30*/  VIADD R2, R2, 0xffffffff ;  /* 0xffffffff02027836 */ /* 0x000fe20000000000 */
[----:B------:R-:W-:Y:S01]  /*5c40*/  R2UR UR5, R7 ;  /* 0x00000000070572ca */ /* 0x000fe200000e0000 */
[----:B------:R-:W-:Y:S01]  /*5c50*/  UIADD3 UR24, UP1, UR22, 0x1f0, URZ ;  /* 0x000001f016187890 */ /* 0x000fe2000ff3e03f */
[----:B------:R-:W-:Y:S01]  /*5c60*/  R2UR UR8, R19 ;  /* 0x00000000130872ca */ /* 0x000fe200000e0000 */
[----:B------:R-:W-:Y:S01]  /*5c70*/  VIADD R6, R6, 0x1 ;  /* 0x0000000106067836 */ /* 0x000fe20000000000 */
[----:B------:R-:W-:Y:S01]  /*5c80*/  R2UR UR11, R14 ;  /* 0x000000000e0b72ca */ /* 0x000fe200000e0000 */
[----:B------:R-:W-:Y:S01]  /*5c90*/  UIADD3.X UR25, URZ, UR23, URZ, UP1, !UPT ;  /* 0x000000173f197290 */ /* 0x000fe20008ffe43f */
[C---:B------:R-:W-:Y:S01]  /*5ca0*/  R2UR UR10, R20.reuse ;  /* 0x00000000140a72ca */ /* 0x040fe200000e0000 */
[----:B------:R-:W-:Y:S01]  /*5cb0*/  UMOV UR6, 0x0 ;  /* 0x0000000000067882 */ /* 0x000fe20000000000 */
[----:B------:R-:W-:Y:S01]  /*5cc0*/  R2UR UR12, R9 ;  /* 0x00000000090c72ca */ /* 0x000fe200000e0000 */
[----:B------:R-:W-:Y:S01]  /*5cd0*/  UMOV UR7, 0x10000000 ;  /* 0x1000000000077882 */ /* 0x000fe20000000000 */
[----:B------:R-:W-:Y:S01]  /*5ce0*/  R2UR UR19, R17 ;  /* 0x00000000111372ca */ /* 0x000fe200000e0000 */
[----:B------:R-:W-:Y:S01]  /*5cf0*/  VIADD R20, R20, 0x20 ;  /* 0x0000002014147836 */ /* 0x000fe20000000000 */
[----:B------:R-:W-:Y:S01]  /*5d00*/  ISETP.GT.AND P3, PT, R2, 0x1, PT ;  /* 0x000000010200780c */ /* 0x000fe20003f64270 */
[----:B------:R-:W-:Y:S01]  /*5d10*/  UIADD3 UR14, UR5, 0x100, URZ ;  /* 0x00000100050e7890 */ /* 0x000fe2000fffe03f */
[----:B------:R-:W-:Y:S01]  /*5d20*/  ISETP.NE.AND P1, PT, R6, 0x5, PT ;  /* 0x000000050600780c */ /* 0x000fe20003f25270 */
[----:B------:R-:W-:-:S02]  /*5d30*/  UIADD3.X UR5, URZ, UR23, URZ, UP0, !UPT ;  /* 0x000000173f057290 */ /* 0x000fc400087fe43f */
[----:B------:R-:W-:Y:S01]  /*5d40*/  UIADD3 UR15, UR8, 0x5100, URZ ;  /* 0x00005100080f7890 */ /* 0x000fe2000fffe03f */
[----:B------:R-:W-:Y:S02]  /*5d50*/  SEL R8, RZ, 0x1, P1 ;  /* 0x00000001ff087807 */ /* 0x000fe40000800000 */
[----:B------:R-:W-:Y:S01]  /*5d60*/  UMOV UR8, UR14 ;  /* 0x0000000e00087c82 */ /* 0x000fe20008000000 */
[----:B------:R-:W-:Y:S02]  /*5d70*/  SEL R6, R6, RZ, P1 ;  /* 0x000000ff06067207 */ /* 0x000fe40000800000 */
[----:B------:R-:W-:Y:S01]  /*5d80*/  LOP3.LUT R3, R3, R8, RZ, 0x3c, !PT ;  /* 0x0000000803037212 */ /* 0x000fe200078e3cff */
[----:B------:R0:W-:Y:S02]  /*5d90*/  UTMALDG.3D [UR8], [UR4], desc[UR6] ;  /* 0x00000608040075b4 */ /* 0x0001e40008011000 */
[----:B0-----:R-:W-:Y:S01]  /*5da0*/  UMOV UR8, UR15 ;  /* 0x0000000f00087c82 */ /* 0x001fe20008000000 */
[----:B------:R-:W-:-:S02]  /*5db0*/  UMOV UR11, UR19 ;  /* 0x00000013000b7c82 */ /* 0x000fc40008000000 */
[----:B------:R0:W-:Y:S02]  /*5dc0*/  UTMALDG.3D [UR8], [UR24], desc[UR6] ;  /* 0x00000608180075b4 */ /* 0x0001e40008011000 */
[----:B0-----:R-:W-:Y:S05]  /*5dd0*/  @P3 BRA `(.L_x_112) ;  /* 0xfffffffc00483947 */ /* 0x001fea000383ffff */
.L_x_108:
[----:B------:R-:W-:Y:S05]  /*5de0*/  BSYNC B1 ;  /* 0x0000000000017941 */ /* 0x000fea0003800000 */
.L_x_107:
[----:B------:R-:W-:Y:S01]  /*5df0*/  LOP3.LUT P3, RZ, R15, 0xff, RZ, 0xc0, !PT ;  /* 0x000000ff0fff7812 */ /* 0x000fe2000786c0ff */
[----:B------:R-:W-:Y:S01]  /*5e00*/  IMAD.IADD R6, R12, 0x1, R13 ;  /* 0x000000010c067824 */ /* 0x000fe200078e020d */
[----:B------:R-:W-:Y:S01]  /*5e10*/  IADD3 R0, P5, R0, UR20, RZ ;  /* 0x0000001400007c10 */ /* 0x000fe2000ffbe0ff */
[----:B------:R-:W-:Y:S01]  /*5e20*/  ULDC.64 UR4, c[0x0][0x650] ;  /* 0x0001940000047ab9 */ /* 0x000fe20000000a00 */
[----:B------:R-:W-:Y:S01]  /*5e30*/  BSSY B1, `(.L_x_113) ;  /* 0x000006c000017945 */ /* 0x000fe20003800000 */
[----:B------:R-:W-:Y:S01]  /*5e40*/  IMAD.MOV.U32 R14, RZ, RZ, -0x1 ;  /* 0xffffffffff0e7424 */ /* 0x000fe200078e00ff */
[----:B------:R-:W-:Y:S01]  /*5e50*/  ISETP.GT.U32.AND P1, PT, R6, 0x4, PT ;  /* 0x000000040600780c */ /* 0x000fe20003f24070 */
[----:B------:R-:W-:Y:S01]  /*5e60*/  IMAD.MOV.U32 R17, RZ, RZ, -0x1 ;  /* 0xffffffffff117424 */ /* 0x000fe200078e00ff */
[----:B------:R-:W-:Y:S01]  /*5e70*/  IADD3.X R5, R5, UR13, RZ, P5, !PT ;  /* 0x0000000d05057c10 */ /* 0x000fe2000affe4ff */
[----:B------:R-:W-:Y:S01]  /*5e80*/  IMAD.MOV.U32 R9, RZ, RZ, -0x1 ;  /* 0xffffffffff097424 */ /* 0x000fe200078e00ff */
[----:B------:R-:W-:-:S02]  /*5e90*/  ISETP.LT.U32.AND P1, PT, R12, 0x5, P1 ;  /* 0x000000050c00780c */ /* 0x000fc40000f21070 */
[----:B------:R-:W-:Y:S01]  /*5ea0*/  PRMT R15, RZ, 0x7610, R15 ;  /* 0x00007610ff0f7816 */ /* 0x000fe2000000000f */
[----:B------:R-:W0:Y:S01]  /*5eb0*/  @P3 S2R R3, SR_CgaCtaId ;  /* 0x0000000000033919 */ /* 0x000e220000008800 */
[----:B------:R-:W-:-:S04]  /*5ec0*/  @P3 MOV R2, 0x400 ;  /* 0x0000040000023802 */ /* 0x000fc80000000f00 */
[----:B0-----:R-:W-:Y:S01]  /*5ed0*/  @P3 LEA R7, R3, R2, 0x18 ;  /* 0x0000000203073211 */ /* 0x001fe200078ec0ff */
[----:B------:R-:W-:-:S03]  /*5ee0*/  IMAD.WIDE.U32 R2, R6, -0x33333333, RZ ;  /* 0xcccccccd06027825 */ /* 0x000fc600078e00ff */
[----:B------:R0:W-:Y:S01]  /*5ef0*/  @P3 SYNCS.ARRIVE.TRANS64.A1T0 RZ, [R7+URZ+0x68], RZ ;  /* 0x000068ff07ff39a7 */ /* 0x0001e2000810003f */
[----:B------:R-:W-:Y:S02]  /*5f00*/  ISETP.GE.U32.AND P3, PT, R12, 0x5, PT ;  /* 0x000000050c00780c */ /* 0x000fe40003f66070 */
[----:B------:R-:W-:Y:S02]  /*5f10*/  PRMT R2, RZ, 0x7610, R2 ;  /* 0x00007610ff027816 */ /* 0x000fe40000000002 */
[----:B0-----:R-:W-:Y:S02]  /*5f20*/  SHF.R.U32.HI R7, RZ, 0x2, R3 ;  /* 0x00000002ff077819 */ /* 0x001fe40000011603 */
[----:B------:R-:W-:Y:S02]  /*5f30*/  SEL R3, RZ, 0x1, !P1 ;  /* 0x00000001ff037807 */ /* 0x000fe40004800000 */
[----:B------:R-:W-:Y:S01]  /*5f40*/  ISETP.GE.U32.AND P1, PT, R0, UR4, PT ;  /* 0x0000000400007c0c */ /* 0x000fe2000bf26070 */
[----:B------:R-:W-:Y:S01]  /*5f50*/  IMAD R13, R7, -0x5, R6 ;  /* 0xfffffffb070d7824 */ /* 0x000fe200078e0206 */
[----:B------:R-:W-:-:S02]  /*5f60*/  LOP3.LUT R10, R10, R3, RZ, 0x3c, !PT ;  /* 0x000000030a0a7212 */ /* 0x000fc400078e3cff */
[----:B------:R-:W-:Y:S02]  /*5f70*/  ISETP.GE.U32.AND.EX P1, PT, R5, UR5, PT, P1 ;  /* 0x0000000505007c0c */ /* 0x000fe4000bf26110 */
[----:B------:R-:W-:-:S11]  /*5f80*/  @P3 LOP3.LUT R10, R10, 0x1, R7, 0x78, !PT ;  /* 0x000000010a0a3812 */ /* 0x000fd600078e7807 */
[----:B------:R-:W-:Y:S05]  /*5f90*/  @P1 BRA `(.L_x_114) ;  /* 0x0000000400541947 */ /* 0x000fea0003800000 */
[----:B------:R-:W-:Y:S01]  /*5fa0*/  ULDC.64 UR4, c[0x0][0x628] ;  /* 0x00018a0000047ab9 */ /* 0x000fe20000000a00 */
[----:B------:R-:W0:Y:S01]  /*5fb0*/  S2R R17, SR_CTAID.X ;  /* 0x0000000000117919 */ /* 0x000e220000002500 */
[----:B------:R-:W-:Y:S01]  /*5fc0*/  ISETP.NE.U32.AND P1, PT, RZ, UR4, PT ;  /* 0x00000004ff007c0c */ /* 0x000fe2000bf25070 */
[----:B------:R-:W-:Y:S01]  /*5fd0*/  ULDC UR7, c[0x0][0x630] ;  /* 0x00018c0000077ab9 */ /* 0x000fe20000000800 */
[----:B------:R-:W-:Y:S01]  /*5fe0*/  IMAD.MOV.U32 R2, RZ, RZ, R0 ;  /* 0x000000ffff027224 */ /* 0x000fe200078e0000 */
[----:B------:R-:W1:Y:S01]  /*5ff0*/  S2R R14, SR_CTAID.Y ;  /* 0x00000000000e7919 */ /* 0x000e620000002600 */
[----:B------:R-:W-:Y:S01]  /*6000*/  ISETP.NE.AND.EX P1, PT, RZ, UR5, PT, P1 ;  /* 0x00000005ff007c0c */ /* 0x000fe2000bf25310 */
[----:B------:R-:W-:-:S12]  /*6010*/  IMAD.MOV.U32 R3, RZ, RZ, R5 ;  /* 0x000000ffff037224 */ /* 0x000fd800078e0005 */
[----:B------:R-:W-:Y:S05]  /*6020*/  @!P1 BRA `(.L_x_115) ;  /* 0x0000000000289947 */ /* 0x000fea0003800000 */
[----:B------:R-:W-:Y:S02]  /*6030*/  ULDC UR6, c[0x0][0x634] ;  /* 0x00018d0000067ab9 */ /* 0x000fe40000000800 */
[----:B------:R-:W-:-:S05]  /*6040*/  IADD3 R9, P1, R0, UR6, RZ ;  /* 0x0000000600097c10 */ /* 0x000fca000ff3e0ff */
[----:B------:R-:W-:-:S04]  /*6050*/  IMAD.X R19, RZ, RZ, R5, P1 ;  /* 0x000000ffff137224 */ /* 0x000fc800008e0605 */
[----:B------:R-:W-:-:S04]  /*6060*/  IMAD.WIDE.U32 R6, R19, UR4, RZ ;  /* 0x0000000413067c25 */ /* 0x000fc8000f8e00ff */
[----:B------:R-:W-:-:S04]  /*6070*/  IMAD.WIDE.U32 R6, P1, R9, UR5, R6 ;  /* 0x0000000509067c25 */ /* 0x000fc8000f820006 */
[----:B------:R-:W-:-:S04]  /*6080*/  IMAD.WIDE.U32 R8, R9, UR4, RZ ;  /* 0x0000000409087c25 */ /* 0x000fc8000f8e00ff */
[----:B------:R-:W-:Y:S01]  /*6090*/  IMAD.X R3, RZ, RZ, RZ, P1 ;  /* 0x000000ffff037224 */ /* 0x000fe200008e06ff */
[----:B------:R-:W-:Y:S01]  /*60a0*/  IADD3 RZ, P1, R9, R6, RZ ;  /* 0x0000000609ff7210 */ /* 0x000fe20007f3e0ff */
[----:B------:R-:W-:-:S04]  /*60b0*/  IMAD.MOV.U32 R2, RZ, RZ, R7 ;  /* 0x000000ffff027224 */ /* 0x000fc800078e0007 */
[----:B------:R-:W-:-:S08]  /*60c0*/  IMAD.WIDE.U32.X R2, R19, UR5, R2, P1 ;  /* 0x0000000513027c25 */ /* 0x000fd000088e0402 */
.L_x_115:
[--C-:B------:R-:W-:Y:S01]  /*60d0*/  SHF.R.U64 R8, R2, UR7, R3.reuse ;  /* 0x0000000702087c19 */ /* 0x100fe20008001203 */
[----:B------:R-:W-:Y:S01]  /*60e0*/  ULDC.64 UR4, c[0x0][0x620] ;  /* 0x0001880000047ab9 */ /* 0x000fe20000000a00 */
[----:B------:R-:W-:Y:S01]  /*60f0*/  SHF.R.U32.HI R2, RZ, UR7, R3 ;  /* 0x00000007ff027c19 */ /* 0x000fe20008011603 */
[----:B------:R-:W-:Y:S01]  /*6100*/  IMAD.MOV.U32 R3, RZ, RZ, R5 ;  /* 0x000000ffff037224 */ /* 0x000fe200078e0005 */
[----:B------:R-:W-:Y:S01]  /*6110*/  IADD3 R7, P1, RZ, -R8, RZ ;  /* 0x80000008ff077210 */ /* 0x000fe20007f3e0ff */
[----:B------:R-:W2:Y:S01]  /*6120*/  LDC R22, c[0x0][0x144] ;  /* 0x00005100ff167b82 */ /* 0x000ea20000000800 */
[----:B0-----:R-:W-:Y:S01]  /*6130*/  I2FP.F32.U32 R9, R17 ;  /* 0x0000001100097245 */ /* 0x001fe20000201000 */
[----:B------:R-:W-:Y:S01]  /*6140*/  ULDC.64 UR8, c[0x0][0x640] ;  /* 0x0001900000087ab9 */ /* 0x000fe20000000a00 */
[----:B------:R-:W-:Y:S01]  /*6150*/  ULDC UR6, c[0x0][0x608] ;  /* 0x0001820000067ab9 */ /* 0x000fe20000000800 */
[----:B------:R-:W-:Y:S01]  /*6160*/  IMAD.X R2, RZ, RZ, ~R2, P1 ;  /* 0x000000ffff027224 */ /* 0x000fe200008e0e02 */
[----:B------:R-:W-:-:S03]  /*6170*/  ISETP.NE.U32.AND P1, PT, RZ, UR8, PT ;  /* 0x00000008ff007c0c */ /* 0x000fc6000bf25070 */
[----:B------:R-:W-:Y:S01]  /*6180*/  IMAD R6, R2, UR4, RZ ;  /* 0x0000000402067c24 */ /* 0x000fe2000f8e02ff */
[----:B------:R-:W0:Y:S01]  /*6190*/  LDC R19, c[0x0][0x148] ;  /* 0x00005200ff137b82 */ /* 0x000e220000000800 */
[----:B------:R-:W-:Y:S01]  /*61a0*/  IMAD.MOV.U32 R2, RZ, RZ, R0 ;  /* 0x000000ffff027224 */ /* 0x000fe200078e0000 */
[----:B------:R-:W-:-:S03]  /*61b0*/  ISETP.NE.AND.EX P1, PT, RZ, UR9, PT, P1 ;  /* 0x00000009ff007c0c */ /* 0x000fc6000bf25310 */
[----:B------:R-:W-:Y:S01]  /*61c0*/  IMAD.WIDE.U32 R2, R7, UR4, R2 ;  /* 0x0000000407027c25 */ /* 0x000fe2000f8e0002 */
[----:B------:R-:W-:-:S03]  /*61d0*/  ULDC UR4, c[0x0][0x150] ;  /* 0x0000540000047ab9 */ /* 0x000fc60000000800 */
[----:B------:R-:W-:Y:S02]  /*61e0*/  IMAD R7, R7, UR5, R6 ;  /* 0x0000000507077c24 */ /* 0x000fe4000f8e0206 */
[----:B------:R-:W-:Y:S01]  /*61f0*/  FMUL R6, R9, UR4 ;  /* 0x0000000409067c20 */ /* 0x000fe20008400000 */
[----:B------:R-:W-:Y:S01]  /*6200*/  ULDC UR4, c[0x0][0x618] ;  /* 0x0001860000047ab9 */ /* 0x000fe20000000800 */
[----:B------:R-:W-:Y:S01]  /*6210*/  ULDC UR5, c[0x0][0x154] ;  /* 0x0000550000057ab9 */ /* 0x000fe20000000800 */
[----:B------:R-:W-:-:S03]  /*6220*/  IMAD.IADD R3, R3, 0x1, R7 ;  /* 0x0000000103037824 */ /* 0x000fc600078e0207 */
[----:B------:R-:W3:Y:S02]  /*6230*/  F2I.U32.TRUNC.NTZ R6, R6 ;  /* 0x0000000600067305 */ /* 0x000ee4000020f000 */
[----:B------:R-:W-:Y:S02]  /*6240*/  SHF.R.U64 R9, R2, UR4, R3 ;  /* 0x0000000402097c19 */ /* 0x000fe40008001203 */
[----:B-1----:R-:W-:-:S05]  /*6250*/  I2FP.F32.U32 R2, R14 ;  /* 0x0000000e00027245 */ /* 0x002fca0000201000 */
[----:B------:R-:W-:Y:S01]  /*6260*/  FMUL R21, R2, UR5 ;  /* 0x0000000502157c20 */ /* 0x000fe20008400000 */
[----:B------:R-:W-:Y:S01]  /*6270*/  SHF.R.U32.HI R2, RZ, UR4, R3 ;  /* 0x00000004ff027c19 */ /* 0x000fe20008011603 */
[----:B------:R-:W-:-:S03]  /*6280*/  ULDC UR4, c[0x0][0x658] ;  /* 0x0001960000047ab9 */ /* 0x000fc60000000800 */
[--C-:B------:R-:W-:Y:S01]  /*6290*/  SHF.R.U64 R20, R9, UR6, R2.reuse ;  /* 0x0000000609147c19 */ /* 0x100fe20008001202 */
[----:B------:R-:W1:Y:S01]  /*62a0*/  F2I.U32.TRUNC.NTZ R21, R21 ;  /* 0x0000001500157305 */ /* 0x000e62000020f000 */
[----:B------:R-:W-:Y:S01]  /*62b0*/  SHF.R.U32.HI R3, RZ, UR6, R2 ;  /* 0x00000006ff037c19 */ /* 0x000fe20008011602 */
[----:B---3--:R-:W-:-:S03]  /*62c0*/  IMAD.MOV R6, RZ, RZ, -R6 ;  /* 0x000000ffff067224 */ /* 0x008fc600078e0a06 */
[----:B------:R-:W-:Y:S01]  /*62d0*/  SHF.R.U64 R18, R20, UR4, R3 ;  /* 0x0000000414127c19 */ /* 0x000fe20008001203 */
[----:B--2---:R-:W-:Y:S01]  /*62e0*/  IMAD R17, R22, R6, R17 ;  /* 0x0000000616117224 */ /* 0x004fe200078e0211 */
[----:B------:R-:W-:-:S03]  /*62f0*/  SHF.R.U32.HI R23, RZ, UR4, R3 ;  /* 0x00000004ff177c19 */ /* 0x000fc60008011603 */
[----:B------:R-:W-:Y:S02]  /*6300*/  IMAD.MOV.U32 R2, RZ, RZ, R18 ;  /* 0x000000ffff027224 */ /* 0x000fe400078e0012 */
[----:B------:R-:W-:Y:S01]  /*6310*/  IMAD.MOV.U32 R3, RZ, RZ, R23 ;  /* 0x000000ffff037224 */ /* 0x000fe200078e0017 */
[----:B------:R-:W-:Y:S06]  /*6320*/  @!P1 BRA `(.L_x_116) ;  /* 0x0000000000289947 */ /* 0x000fec0003800000 */
[----:B------:R-:W-:Y:S02]  /*6330*/  ULDC UR4, c[0x0][0x64c] ;  /* 0x0001930000047ab9 */ /* 0x000fe40000000800 */
[----:B------:R-:W-:-:S05]  /*6340*/  IADD3 R3, P1, R18, UR4, RZ ;  /* 0x0000000412037c10 */ /* 0x000fca000ff3e0ff */
[----:B------:R-:W-:-:S04]  /*6350*/  IMAD.X R23, RZ, RZ, R23, P1 ;  /* 0x000000ffff177224 */ /* 0x000fc800008e0617 */
[----:B------:R-:W-:-:S04]  /*6360*/  IMAD.WIDE.U32 R6, R23, UR8, RZ ;  /* 0x0000000817067c25 */ /* 0x000fc8000f8e00ff */
[----:B------:R-:W-:-:S04]  /*6370*/  IMAD.WIDE.U32 R6, P1, R3, UR9, R6 ;  /* 0x0000000903067c25 */ /* 0x000fc8000f820006 */
[----:B------:R-:W-:-:S04]  /*6380*/  IMAD.WIDE.U32 R2, R3, UR8, RZ ;  /* 0x0000000803027c25 */ /* 0x000fc8000f8e00ff */
[----:B------:R-:W-:Y:S01]  /*6390*/  IMAD.MOV.U32 R2, RZ, RZ, R7 ;  /* 0x000000ffff027224 */ /* 0x000fe200078e0007 */
[----:B------:R-:W-:Y:S01]  /*63a0*/  IADD3 RZ, P3, R3, R6, RZ ;  /* 0x0000000603ff7210 */ /* 0x000fe20007f7e0ff */
[----:B------:R-:W-:-:S04]  /*63b0*/  IMAD.X R3, RZ, RZ, RZ, P1 ;  /* 0x000000ffff037224 */ /* 0x000fc800008e06ff */
[----:B------:R-:W-:-:S08]  /*63c0*/  IMAD.WIDE.U32.X R2, R23, UR9, R2, P3 ;  /* 0x0000000917027c25 */ /* 0x000fd000098e0402 */
.L_x_116:
[----:B------:R-:W-:Y:S01]  /*63d0*/  ULDC UR4, c[0x0][0x648] ;  /* 0x0001920000047ab9 */ /* 0x000fe20000000800 */
[----:B-1----:R-:W-:Y:S01]  /*63e0*/  IMAD.MOV R21, RZ, RZ, -R21 ;  /* 0x000000ffff157224 */ /* 0x002fe200078e0a15 */
[----:B------:R-:W-:Y:S01]  /*63f0*/  SHF.R.U64 R3, R2, UR4, R3 ;  /* 0x0000000402037c19 */ /* 0x000fe20008001203 */
[----:B------:R-:W-:Y:S01]  /*6400*/  ULDC UR4, c[0x0][0x638] ;  /* 0x00018e0000047ab9 */ /* 0x000fe20000000800 */
[----:B------:R-:W-:Y:S01]  /*6410*/  LOP3.LUT R20, R20, UR17, RZ, 0xc0, !PT ;  /* 0x0000001114147c12 */ /* 0x000fe2000f8ec0ff */
[----:B0-----:R-:W-:Y:S01]  /*6420*/  @P4 IMAD R17, R19, R21, R14 ;  /* 0x0000001513114224 */ /* 0x001fe200078e020e */
[----:B------:R-:W-:Y:S01]  /*6430*/  ULDC UR5, c[0x0][0x610] ;  /* 0x0001840000057ab9 */ /* 0x000fe20000000800 */
[----:B------:R-:W-:Y:S02]  /*6440*/  IMAD.MOV R7, RZ, RZ, -R3 ;  /* 0x000000ffff077224 */ /* 0x000fe400078e0a03 */
[----:B------:R-:W-:Y:S01]  /*6450*/  IMAD R14, R3, UR18, R20 ;  /* 0x00000012030e7c24 */ /* 0x000fe2000f8e0214 */
[----:B------:R-:W-:Y:S01]  /*6460*/  LOP3.LUT R3, R9, UR16, RZ, 0xc0, !PT ;  /* 0x0000001009037c12 */ /* 0x000fe2000f8ec0ff */
[----:B------:R-:W-:Y:S01]  /*6470*/  IMAD R18, R7, UR4, R18 ;  /* 0x0000000407127c24 */ /* 0x000fe2000f8e0212 */
[----:B------:R-:W-:Y:S01]  /*6480*/  ULDC UR4, c[0x0][0x600] ;  /* 0x0001800000047ab9 */ /* 0x000fe20000000800 */
[----:B------:R-:W-:-:S02]  /*6490*/  IMAD R14, R14, UR5, R17 ;  /* 0x000000050e0e7c24 */ /* 0x000fc4000f8e0211 */
[----:B------:R-:W-:Y:S02]  /*64a0*/  IMAD R3, R18, UR4, R3 ;  /* 0x0000000412037c24 */ /* 0x000fe4000f8e0203 */
[----:B------:R-:W-:Y:S02]  /*64b0*/  IMAD.MOV.U32 R2, RZ, RZ, 0x1 ;  /* 0x00000001ff027424 */ /* 0x000fe400078e00ff */
[----:B------:R-:W-:Y:S01]  /*64c0*/  IMAD.MOV.U32 R9, RZ, RZ, R8 ;  /* 0x000000ffff097224 */ /* 0x000fe200078e0008 */
[----:B------:R-:W-:Y:S02]  /*64d0*/  SEL R17, R3, R14, !P4 ;  /* 0x0000000e03117207 */ /* 0x000fe40006000000 */
[----:B------:R-:W-:-:S07]  /*64e0*/  SEL R14, R14, R3, !P4 ;  /* 0x000000030e0e7207 */ /* 0x000fce0006000000 */
.L_x_114:
[----:B------:R-:W-:Y:S05]  /*64f0*/  BSYNC B1 ;  /* 0x0000000000017941 */ /* 0x000fea0003800000 */
.L_x_113:
[----:B------:R-:W-:-:S13]  /*6500*/  LOP3.LUT P1, RZ, R2, 0xff, RZ, 0xc0, !PT ;  /* 0x000000ff02ff7812 */ /* 0x000fda000782c0ff */
[----:B------:R-:W-:Y:S05]  /*6510*/  @P1 BRA `(.L_x_117) ;  /* 0xfffffff400441947 */ /* 0x000fea000383ffff */
[----:B------:R-:W-:Y:S05]  /*6520*/  BSYNC B0 ;  /* 0x0000000000007941 */ /* 0x000fea0003800000 */
.L_x_105:
[----:B------:R-:W-:-:S03]  /*6530*/  UMOV UR4, 0xffffffff ;  /* 0xffffffff00047882 */ /* 0x000fc60000000000 */
[----:B------:R-:W-:Y:S05]  /*6540*/  BRA.DIV UR4, `(.L_x_118) ;  /* 0x0000000604407947 */ /* 0x000fea000b800000 */
[----:B------:R-:W-:-:S13]  /*6550*/  ELECT P0, URZ, PT ;  /* 0x00000000003f782f */ /* 0x000fda0003800000 */
.L_x_133:
[----:B------:R-:W-:Y:S04]  /*6560*/  BSSY B0, `(.L_x_119) ;  /* 0x0000034000007945 */ /* 0x000fe80003800000 */
[----:B------:R-:W-:Y:S05]  /*6570*/  @!P0 BRA `(.L_x_120) ;  /* 0x0000000000c88947 */ /* 0x000fea0003800000 */
[----:B------:R-:W-:-:S04]  /*6580*/  LOP3.LUT R4, R4, 0x2, RZ, 0xfc, !PT ;  /* 0x0000000204047812 */ /* 0x000fc800078efcff */
[----:B------:R-:W-:-:S13]  /*6590*/  ISETP.NE.AND P0, PT, R4, 0x3, PT ;  /* 0x000000030400780c */ /* 0x000fda0003f05270 */
[----:B------:R-:W-:Y:S05]  /*65a0*/  @!P0 BRA `(.L_x_121) ;  /* 0x0000000000048947 */ /* 0x000fea0003800000 */
[----:B------:R-:W-:Y:S01]  /*65b0*/  BPT.TRAP 0x1 ;  /* 0x000000040000795c */ /* 0x000fe20000300000 */
.L_x_121:
[----:B------:R-:W0:Y:S01]  /*65c0*/  S2R R3, SR_CgaCtaId ;  /* 0x0000000000037919 */ /* 0x000e220000008800 */
[----:B------:R-:W-:Y:S02]  /*65d0*/  MOV R0, 0x400 ;  /* 0x0000040000007802 */ /* 0x000fe40000000f00 */
[----:B------:R-:W-:Y:S02]  /*65e0*/  SHF.L.U32 R2, R10, 0x1f, RZ ;  /* 0x0000001f0a027819 */ /* 0x000fe400000006ff */
[----:B0-----:R-:W-:-:S05]  /*65f0*/  LEA R0, R3, R0, 0x18 ;  /* 0x0000000003007211 */ /* 0x001fca00078ec0ff */
[----:B------:R-:W-:-:S04]  /*6600*/  VIADD R0, R0, 0x28 ;  /* 0x0000002800007836 */ /* 0x000fc80000000000 */
[C---:B------:R-:W-:Y:S02]  /*6610*/  IMAD R5, R13.reuse, 0x8, R0 ;  /* 0x000000080d057824 */ /* 0x040fe400078e0200 */
[----:B------:R-:W-:Y:S02]  /*6620*/  VIADD R13, R13, 0x1 ;  /* 0x000000010d0d7836 */ /* 0x000fe40000000000 */
[----:B------:R-:W0:Y:S03]  /*6630*/  SYNCS.PHASECHK.TRANS64.TRYWAIT P0, [R5+URZ], R2 ;  /* 0x00000002050075a7 */ /* 0x000e26000800017f */
[----:B------:R-:W-:-:S04]  /*6640*/  ISETP.NE.AND P1, PT, R13, 0x5, PT ;  /* 0x000000050d00780c */ /* 0x000fc80003f25270 */
[----:B------:R-:W-:Y:S02]  /*6650*/  SEL R3, RZ, 0x1, P1 ;  /* 0x00000001ff037807 */ /* 0x000fe40000800000 */
[----:B------:R-:W-:Y:S02]  /*6660*/  SEL R13, R13, RZ, P1 ;  /* 0x000000ff0d0d7207 */ /* 0x000fe40000800000 */
[----:B------:R-:W-:-:S03]  /*6670*/  LOP3.LUT R10, R10, R3, RZ, 0x3c, !PT ;  /* 0x000000030a0a7212 */ /* 0x000fc600078e3cff */
[----:B------:R-:W-:Y:S01]  /*6680*/  IMAD R7, R13, 0x8, R0 ;  /* 0x000000080d077824 */ /* 0x000fe200078e0200 */
[----:B------:R-:W-:Y:S01]  /*6690*/  SHF.L.U32 R4, R10, 0x1f, RZ ;  /* 0x0000001f0a047819 */ /* 0x000fe200000006ff */
[----:B0-----:R-:W-:Y:S06]  /*66a0*/  @!P0 BRA `(.L_x_122) ;  /* 0x00000004000c8947 */ /* 0x001fec0003800000 */
.L_x_134:
[----:B------:R-:W1:Y:S01]  /*66b0*/  SYNCS.PHASECHK.TRANS64.TRYWAIT P0, [R7+URZ], R4 ;  /* 0x00000004070075a7 */ /* 0x000e62000800017f */
[----:B0-----:R-:W-:-:S05]  /*66c0*/  VIADD R2, R13, 0x1 ;  /* 0x000000010d027836 */ /* 0x001fca0000000000 */
[----:B------:R-:W-:-:S04]  /*66d0*/  ISETP.NE.AND P1, PT, R2, 0x5, PT ;  /* 0x000000050200780c */ /* 0x000fc80003f25270 */
[----:B------:R-:W-:Y:S02]  /*66e0*/  SEL R3, RZ, 0x1, P1 ;  /* 0x00000001ff037807 */ /* 0x000fe40000800000 */
[----:B------:R-:W-:Y:S02]  /*66f0*/  SEL R9, R2, RZ, P1 ;  /* 0x000000ff02097207 */ /* 0x000fe40000800000 */
[----:B------:R-:W-:-:S03]  /*6700*/  LOP3.LUT R10, R10, R3, RZ, 0x3c, !PT ;  /* 0x000000030a0a7212 */ /* 0x000fc600078e3cff */
[----:B------:R-:W-:Y:S01]  /*6710*/  IMAD R8, R9, 0x8, R0 ;  /* 0x0000000809087824 */ /* 0x000fe200078e0200 */
[----:B------:R-:W-:Y:S01]  /*6720*/  SHF.L.U32 R5, R10, 0x1f, RZ ;  /* 0x0000001f0a057819 */ /* 0x000fe200000006ff */
[----:B-1----:R-:W-:Y:S06]  /*6730*/  @!P0 BRA `(.L_x_123) ;  /* 0x0000000000fc8947 */ /* 0x002fec0003800000 */
.L_x_135:
[----:B------:R-:W1:Y:S01]  /*6740*/  SYNCS.PHASECHK.TRANS64.TRYWAIT P0, [R8+URZ], R5 ;  /* 0x00000005080075a7 */ /* 0x000e62000800017f */
[----:B------:R-:W-:-:S05]  /*6750*/  VIADD R2, R9, 0x1 ;  /* 0x0000000109027836 */ /* 0x000fca0000000000 */
[----:B------:R-:W-:-:S04]  /*6760*/  ISETP.NE.AND P1, PT, R2, 0x5, PT ;  /* 0x000000050200780c */ /* 0x000fc80003f25270 */
[----:B------:R-:W-:Y:S02]  /*6770*/  SEL R3, RZ, 0x1, P1 ;  /* 0x00000001ff037807 */ /* 0x000fe40000800000 */
[----:B0-----:R-:W-:Y:S02]  /*6780*/  SEL R7, R2, RZ, P1 ;  /* 0x000000ff02077207 */ /* 0x001fe40000800000 */
[----:B------:R-:W-:-:S03]  /*6790*/  LOP3.LUT R9, R10, R3, RZ, 0x3c, !PT ;  /* 0x000000030a097212 */ /* 0x000fc600078e3cff */
[----:B------:R-:W-:Y:S01]  /*67a0*/  IMAD R11, R7, 0x8, R0 ;  /* 0x00000008070b7824 */ /* 0x000fe200078e0200 */
[----:B------:R-:W-:Y:S01]  /*67b0*/  SHF.L.U32 R6, R9, 0x1f, RZ ;  /* 0x0000001f09067819 */ /* 0x000fe200000006ff */
[----:B-1----:R-:W-:Y:S06]  /*67c0*/  @!P0 BRA `(.L_x_124) ;  /* 0x0000000000ec8947 */ /* 0x002fec0003800000 */
.L_x_136:
[----:B------:R-:W1:Y:S01]  /*67d0*/  SYNCS.PHASECHK.TRANS64.TRYWAIT P0, [R11+URZ], R6 ;  /* 0x000000060b0075a7 */ /* 0x000e62000800017f */
[----:B------:R-:W-:-:S05]  /*67e0*/  VIADD R2, R7, 0x1 ;  /* 0x0000000107027836 */ /* 0x000fca0000000000 */
[----:B------:R-:W-:-:S04]  /*67f0*/  ISETP.NE.AND P1, PT, R2, 0x5, PT ;  /* 0x000000050200780c */ /* 0x000fc80003f25270 */
[----:B------:R-:W-:Y:S02]  /*6800*/  SEL R4, RZ, 0x1, P1 ;  /* 0x00000001ff047807 */ /* 0x000fe40000800000 */
[----:B------:R-:W-:Y:S02]  /*6810*/  SEL R3, R2, RZ, P1 ;  /* 0x000000ff02037207 */ /* 0x000fe40000800000 */
[----:B------:R-:W-:Y:S01]  /*6820*/  LOP3.LUT R4, R9, R4, RZ, 0x3c, !PT ;  /* 0x0000000409047212 */ /* 0x000fe200078e3cff */
[----:B-1----:R-:W-:Y:S06]  /*6830*/  @!P0 BRA `(.L_x_125) ;  /* 0x0000000000e48947 */ /* 0x002fec0003800000 */
.L_x_137:
[----:B------:R-:W-:Y:S01]  /*6840*/  IMAD R3, R3, 0x8, R0 ;  /* 0x0000000803037824 */ /* 0x000fe200078e0200 */
[----:B------:R-:W-:-:S07]  /*6850*/  SHF.L.U32 R0, R4, 0x1f, RZ ;  /* 0x0000001f04007819 */ /* 0x000fce00000006ff */
.L_x_126:
[----:B--2---:R2:W3:Y:S02]  /*6860*/  SYNCS.PHASECHK.TRANS64.TRYWAIT P0, [R3+URZ], R0 ;  /* 0x00000000030075a7 */ /* 0x0044e4000800017f */
[----:B---3--:R-:W-:Y:S05]  /*6870*/  @!P0 NANOSLEEP.SYNCS 0x989680 ;  /* 0x009896800000895d */ /* 0x008fea0003900000 */
[----:B------:R-:W3:Y:S02]  /*6880*/  @!P0 SYNCS.PHASECHK.TRANS64 P0, [R3+URZ], R0 ;  /* 0x00000000030085a7 */ /* 0x000ee4000800007f */
[----:B---3--:R-:W-:Y:S05]  /*6890*/  @!P0 BRA `(.L_x_126) ;  /* 0xfffffffc00f08947 */ /* 0x008fea000383ffff */
.L_x_120:
[----:B------:R-:W-:Y:S05]  /*68a0*/  BSYNC B0 ;  /* 0x0000000000007941 */ /* 0x000fea0003800000 */
.L_x_119:
[----:B------:R-:W-:Y:S05]  /*68b0*/  EXIT ;  /* 0x000000000000794d */ /* 0x000fea0003800000 */
.L_x_17:
[----:B-1----:R-:W-:-:S04]  /*68c0*/  IMAD.U32 R7, RZ, RZ, UR6 ;  /* 0x00000006ff077e24 */ /* 0x002fc8000f8e00ff */
[----:B------:R1:W3:Y:S03]  /*68d0*/  SYNCS.PHASECHK.TRANS64.TRYWAIT P0, [R7+URZ], R6 ;  /* 0x00000006070075a7 */ /* 0x0002e6000800017f */
[----:B---3--:R-:W-:Y:S05]  /*68e0*/  @!P0 NANOSLEEP.SYNCS 0x989680 ;  /* 0x009896800000895d */ /* 0x008fea0003900000 */
[----:B------:R-:W3:Y:S02]  /*68f0*/  @!P0 SYNCS.PHASECHK.TRANS64 P0, [R7+URZ], R6 ;  /* 0x00000006070085a7 */ /* 0x000ee4000800007f */
[----:B---3--:R-:W-:Y:S05]  /*6900*/  @!P0 BRA `(.L_x_17) ;  /* 0xfffffffc00ec8947 */ /* 0x008fea000383ffff */
[----:B------:R-:W-:Y:S05]  /*6910*/  BRA `(.L_x_16) ;  /* 0xffffffa8009c7947 */ /* 0x000fea000383ffff */
.L_x_23:
[----:B-1----:R-:W-:-:S04]  /*6920*/  IMAD.U32 R8, RZ, RZ, UR12 ;  /* 0x0000000cff087e24 */ /* 0x002fc8000f8e00ff */
[----:B------:R1:W3:Y:S03]  /*6930*/  SYNCS.PHASECHK.TRANS64.TRYWAIT P0, [R8+URZ], R7 ;  /* 0x00000007080075a7 */ /* 0x0002e6000800017f */
[----:B---3--:R-:W-:Y:S05]  /*6940*/  @!P0 NANOSLEEP.SYNCS 0x989680 ;  /* 0x009896800000895d */ /* 0x008fea0003900000 */
[----:B------:R-:W3:Y:S02]  /*6950*/  @!P0 SYNCS.PHASECHK.TRANS64 P0, [R8+URZ], R7 ;  /* 0x00000007080085a7 */ /* 0x000ee4000800007f */
[----:B---3--:R-:W-:Y:S05]  /*6960*/  @!P0 BRA `(.L_x_23) ;  /* 0xfffffffc00ec8947 */ /* 0x008fea000383ffff */
[----:B------:R-:W-:Y:S05]  /*6970*/  BRA `(.L_x_22) ;  /* 0xffffffb0000c7947 */ /* 0x000fea000383ffff */
.L_x_106:
[----:B------:R-:W-:Y:S01]  /*6980*/  BSSY B1, `(.L_x_127) ;  /* 0x0000006000017945 */ /* 0x000fe20003800000 */
[----:B------:R-:W-:-:S07]  /*6990*/  IMAD.MOV.U32 R2, RZ, RZ, -0x1 ;  /* 0xffffffffff027424 */ /* 0x000fce00078e00ff */
[----:B------:R-:W-:Y:S05]  /*69a0*/  WARPSYNC.COLLECTIVE R2, `(.L_x_128) ;  /* 0x00000000020c7348 */ /* 0x000fea0003c00000 */
[----:B------:R-:W-:Y:S02]  /*69b0*/  ELECT P1, UR62, PT ;  /* 0x00000000003e782f */ /* 0x000fe40003820000 */
[----:B------:R-:W-:Y:S01]  /*69c0*/  MOV R2, UR62 ;  /* 0x0000003e00027c02 */ /* 0x000fe20008000f00 */
[----:B------:R-:W-:Y:S10]  /*69d0*/  ENDCOLLECTIVE ;  /* 0x000000000000791b */ /* 0x000ff40003800000 */
.L_x_128:
[----:B------:R-:W-:Y:S05]  /*69e0*/  BSYNC B1 ;  /* 0x0000000000017941 */ /* 0x000fea0003800000 */
.L_x_127:
[----:B------:R-:W-:Y:S05]  /*69f0*/  BRA `(.L_x_129) ;  /* 0xfffffff000187947 */ /* 0x000fea000383ffff */
.L_x_109:
[----:B-1----:R1:W2:Y:S02]  /*6a00*/  SYNCS.PHASECHK.TRANS64.TRYWAIT P1, [R18+URZ+0x28], R7 ;  /* 0x00002807120075a7 */ /* 0x0022a4000802017f */
[----:B--2---:R-:W-:Y:S05]  /*6a10*/  @!P1 NANOSLEEP.SYNCS 0x989680 ;  /* 0x009896800000995d */ /* 0x004fea0003900000 */
[----:B------:R-:W2:Y:S02]  /*6a20*/  @!P1 SYNCS.PHASECHK.TRANS64 P1, [R18+URZ+0x28], R7 ;  /* 0x00002807120095a7 */ /* 0x000ea4000802007f */
[----:B--2---:R-:W-:Y:S05]  /*6a30*/  @!P1 BRA `(.L_x_109) ;  /* 0xfffffffc00f09947 */ /* 0x004fea000383ffff */
[----:B------:R-:W-:Y:S05]  /*6a40*/  BRA `(.L_x_130) ;  /* 0xfffffff0004c7947 */ /* 0x000fea000383ffff */
.L_x_118:
[----:B------:R-:W-:Y:S01]  /*6a50*/  BSSY B0, `(.L_x_131) ;  /* 0x0000006000007945 */ /* 0x000fe20003800000 */
[----:B------:R-:W-:-:S07]  /*6a60*/  IMAD.MOV.U32 R2, RZ, RZ, -0x1 ;  /* 0xffffffffff027424 */ /* 0x000fce00078e00ff */
[----:B------:R-:W-:Y:S05]  /*6a70*/  WARPSYNC.COLLECTIVE R2, `(.L_x_132) ;  /* 0x00000000020c7348 */ /* 0x000fea0003c00000 */
[----:B------:R-:W-:Y:S02]  /*6a80*/  ELECT P1, UR62, PT ;  /* 0x00000000003e782f */ /* 0x000fe40003820000 */
[----:B------:R-:W-:Y:S01]  /*6a90*/  MOV R2, UR62 ;  /* 0x0000003e00027c02 */ /* 0x000fe20008000f00 */
[----:B------:R-:W-:Y:S10]  /*6aa0*/  ENDCOLLECTIVE ;  /* 0x000000000000791b */ /* 0x000ff40003800000 */
.L_x_132:
[----:B------:R-:W-:Y:S05]  /*6ab0*/  BSYNC B0 ;  /* 0x0000000000007941 */ /* 0x000fea0003800000 */
.L_x_131:
[----:B------:R-:W-:Y:S01]  /*6ac0*/  PLOP3.LUT P0, PT, P1, PT, PT, 0x80, 0x0 ;  /* 0x000000000000781c */ /* 0x000fe20000f0f070 */
[----:B------:R-:W-:-:S12]  /*6ad0*/  BRA `(.L_x_133) ;  /* 0xfffffff800a07947 */ /* 0x000fd8000383ffff */
.L_x_122:
[----:B0-----:R0:W1:Y:S02]  /*6ae0*/  SYNCS.PHASECHK.TRANS64.TRYWAIT P0, [R5+URZ], R2 ;  /* 0x00000002050075a7 */ /* 0x001064000800017f */
[----:B-1----:R-:W-:Y:S05]  /*6af0*/  @!P0 NANOSLEEP.SYNCS 0x989680 ;  /* 0x009896800000895d */ /* 0x002fea0003900000 */
[----:B------:R-:W1:Y:S02]  /*6b00*/  @!P0 SYNCS.PHASECHK.TRANS64 P0, [R5+URZ], R2 ;  /* 0x00000002050085a7 */ /* 0x000e64000800007f */
[----:B-1----:R-:W-:Y:S05]  /*6b10*/  @!P0 BRA `(.L_x_122) ;  /* 0xfffffffc00f08947 */ /* 0x002fea000383ffff */
[----:B------:R-:W-:Y:S05]  /*6b20*/  BRA `(.L_x_134) ;  /* 0xfffffff800e07947 */ /* 0x000fea000383ffff */
.L_x_123:
[----:B0-----:R0:W1:Y:S02]  /*6b30*/  SYNCS.PHASECHK.TRANS64.TRYWAIT P0, [R7+URZ], R4 ;  /* 0x00000004070075a7 */ /* 0x001064000800017f */
[----:B-1----:R-:W-:Y:S05]  /*6b40*/  @!P0 NANOSLEEP.SYNCS 0x989680 ;  /* 0x009896800000895d */ /* 0x002fea0003900000 */
[----:B------:R-:W1:Y:S02]  /*6b50*/  @!P0 SYNCS.PHASECHK.TRANS64 P0, [R7+URZ], R4 ;  /* 0x00000004070085a7 */ /* 0x000e64000800007f */
[----:B-1----:R-:W-:Y:S05]  /*6b60*/  @!P0 BRA `(.L_x_123) ;  /* 0xfffffffc00f08947 */ /* 0x002fea000383ffff */
[----:B------:R-:W-:Y:S05]  /*6b70*/  BRA `(.L_x_135) ;  /* 0xfffffff800f07947 */ /* 0x000fea000383ffff */
.L_x_124:
[----:B0-----:R0:W1:Y:S02]  /*6b80*/  SYNCS.PHASECHK.TRANS64.TRYWAIT P0, [R8+URZ], R5 ;  /* 0x00000005080075a7 */ /* 0x001064000800017f */
[----:B-1----:R-:W-:Y:S05]  /*6b90*/  @!P0 NANOSLEEP.SYNCS 0x989680 ;  /* 0x009896800000895d */ /* 0x002fea0003900000 */
[----:B------:R-:W1:Y:S02]  /*6ba0*/  @!P0 SYNCS.PHASECHK.TRANS64 P0, [R8+URZ], R5 ;  /* 0x00000005080085a7 */ /* 0x000e64000800007f */
[----:B-1----:R-:W-:Y:S05]  /*6bb0*/  @!P0 BRA `(.L_x_124) ;  /* 0xfffffffc00f08947 */ /* 0x002fea000383ffff */
[----:B------:R-:W-:Y:S05]  /*6bc0*/  BRA `(.L_x_136) ;  /* 0xfffffffc00007947 */ /* 0x000fea000383ffff */
.L_x_125:
[----:B-1----:R1:W2:Y:S02]  /*6bd0*/  SYNCS.PHASECHK.TRANS64.TRYWAIT P0, [R11+URZ], R6 ;  /* 0x000000060b0075a7 */ /* 0x0022a4000800017f */
[----:B--2---:R-:W-:Y:S05]  /*6be0*/  @!P0 NANOSLEEP.SYNCS 0x989680 ;  /* 0x009896800000895d */ /* 0x004fea0003900000 */
[----:B------:R-:W2:Y:S02]  /*6bf0*/  @!P0 SYNCS.PHASECHK.TRANS64 P0, [R11+URZ], R6 ;  /* 0x000000060b0085a7 */ /* 0x000ea4000800007f */
[----:B--2---:R-:W-:Y:S05]  /*6c00*/  @!P0 BRA `(.L_x_125) ;  /* 0xfffffffc00f08947 */ /* 0x004fea000383ffff */
[----:B------:R-:W-:Y:S05]  /*6c10*/  BRA `(.L_x_137) ;  /* 0xfffffffc00087947 */ /* 0x000fea000383ffff */
.L_x_138:
[----:B------:R-:W-:-:S00]  /*6c20*/  BRA `(.L_x_138) ;  /* 0xfffffffc00fc7947 */ /* 0x000fc0000383ffff */
[----:B------:R-:W-:-:S00]  /*6c30*/  NOP ;  /* 0x0000000000007918 */ /* 0x000fc00000000000 */
        /* <DEDUP_REMOVED lines=12> */
.L_x_139:


//--------------------- .nv.shared._ZN7cutlass13device_kernelINS_4gemm6kernel13GemmUniversalIN4cute5tupleIJiiiiEEENS1_10collective13CollectiveMmaINS1_37MainloopSm90TmaGmmaWarpSpecializedFP8ILi5ENS5_IJNS4_1CILi1EEESB_SB_EEENS1_35KernelTmaWarpSpecializedCooperativeEEENS5_IJNSA_ILi128EEENSA_ILi64EEENSA_ILi32EEEEEENS_12float_e4m3_tENS5_IJlSB_lEEESJ_SK_NS4_8TiledMMAINS4_8MMA_AtomIJNS4_4SM904GMMA30MMA_64x64x32_F32E4M3E4M3_SS_TNILNSO_7ScaleInE1ELSQ_1EEEEEENS4_6LayoutINS5_IJNSA_ILi2EEESB_SB_EEENS5_IJSB_NSA_ILi0EEESW_EEEEENS5_IJNS4_10UnderscoreESZ_SZ_EEEEENS4_13SM90_TMA_LOADENS4_14ComposedLayoutINS4_7SwizzleILi1ELi4ELi3EEENS4_18smem_ptr_flag_bitsILi8EEENST_INS5_IJNSA_ILi8EEESH_EEENS5_IJSH_SB_EEEEEEEvNS4_8identityES12_S1C_vS1D_EENS_8epilogue10collective6detail29Sm90TmaWarpSpecializedAdapterINS1G_15DefaultEpilogueISJ_SK_SK_NS1F_6thread17LinearCombinationISJ_Li1EffLNS1K_9ScaleType4KindE0ELNS_15FloatRoundStyleE2ESJ_EENS1_15EpilogueDefaultEEEEEvvEEEEvNT_6ParamsE --------------------------
	.section	.nv.shared._ZN7cutlass13device_kernelINS_4gemm6kernel13GemmUniversalIN4cute5tupleIJiiiiEEENS1_10collective13CollectiveMmaINS1_37MainloopSm90TmaGmmaWarpSpecializedFP8ILi5ENS5_IJNS4_1CILi1EEESB_SB_EEENS1_35KernelTmaWarpSpecializedCooperativeEEENS5_IJNSA_ILi128EEENSA_ILi64EEENSA_ILi32EEEEEENS_12float_e4m3_tENS5_IJlSB_lEEESJ_SK_NS4_8TiledMMAINS4_8MMA_AtomIJNS4_4SM904GMMA30MMA_64x64x32_F32E4M3E4M3_SS_TNILNSO_7ScaleInE1ELSQ_1EEEEEENS4_6LayoutINS5_IJNSA_ILi2EEESB_SB_EEENS5_IJSB_NSA_ILi0EEESW_EEEEENS5_IJNS4_10UnderscoreESZ_SZ_EEEEENS4_13SM90_TMA_LOADENS4_14ComposedLayoutINS4_7SwizzleILi1ELi4ELi3EEENS4_18smem_ptr_flag_bitsILi8EEENST_INS5_IJNSA_ILi8EEESH_EEENS5_IJSH_SB_EEEEEEEvNS4_8identityES12_S1C_vS1D_EENS_8epilogue10collective6detail29Sm90TmaWarpSpecializedAdapterINS1G_15DefaultEpilogueISJ_SK_SK_NS1F_6thread17LinearCombinationISJ_Li1EffLNS1K_9ScaleType4KindE0ELNS_15FloatRoundStyleE2ESJ_EENS1_15EpilogueDefaultEEEEEvvEEEEvNT_6ParamsE,"aw",@nobits
	.sectionflags	@""
	.align	16
	.zero		1024


//--------------------- .nv.shared.reserved.0     --------------------------
	.section	.nv.shared.reserved.0,"aw",@nobits
	.weak		__nv_reservedSMEM_offset_0_alias
	.size		__nv_reservedSMEM_offset_0_alias, 0, 0
	.other		__nv_reservedSMEM_offset_0_alias,@"STO_CUDA_RESERVED_SHARED STV_DEFAULT"
__nv_reservedSMEM_offset_0_alias:
	.zero		0


//--------------------- .nv.global                --------------------------
	.section	.nv.global,"aw",@nobits
.nv.global:
	.type		_ZN40_INTERNAL_24dbf981_4_k_cu_20f2ebc3_200424cute1_E,@object
	.size		_ZN40_INTERNAL_24dbf981_4_k_cu_20f2ebc3_200424cute1_E,(_ZN40_INTERNAL_24dbf981_4_k_cu_20f2ebc3_200424cuda3std3__45__cpo6cbeginE - _ZN40_INTERNAL_24dbf981_4_k_cu_20f2ebc3_200424cute1_E)
_ZN40_INTERNAL_24dbf981_4_k_cu_20f2ebc3_200424cute1_E:
	.zero		1
	.type		_ZN40_INTERNAL_24dbf981_4_k_cu_20f2ebc3_200424cuda3std3__45__cpo6cbeginE,@object
	.size		_ZN40_INTERNAL_24dbf981_4_k_cu_20f2ebc3_200424cuda3std3__45__cpo6cbeginE,(_ZN40_INTERNAL_24dbf981_4_k_cu_20f2ebc3_200424cuda3std3__48in_placeE - _ZN40_INTERNAL_24dbf981_4_k_cu_20f2ebc3_200424cuda3std3__45__cpo6cbeginE)
_ZN40_INTERNAL_24dbf981_4_k_cu_20f2ebc3_200424cuda3std3__45__cpo6cbeginE:
	.zero		1
	.type		_ZN40_INTERNAL_24dbf981_4_k_cu_20f2ebc3_200424cuda3std3__48in_placeE,@object
	.size		_ZN40_INTERNAL_24dbf981_4_k_cu_20f2ebc3_200424cuda3std3__48in_placeE,(_ZN40_INTERNAL_24dbf981_4_k_cu_20f2ebc3_200424cuda3std6ranges3__45__cpo9iter_moveE - _ZN40_INTERNAL_24dbf981_4_k_cu_20f2ebc3_200424cuda3std3__48in_placeE)
_ZN40_INTERNAL_24dbf981_4_k_cu_20f2ebc3_200424cuda3std3__48in_placeE:
	.zero		1
	.type		_ZN40_INTERNAL_24dbf981_4_k_cu_20f2ebc3_200424cuda3std6ranges3__45__cpo9iter_moveE,@object
	.size		_ZN40_INTERNAL_24dbf981_4_k_cu_20f2ebc3_200424cuda3std6ranges3__45__cpo9iter_moveE,(_ZN40_INTERNAL_24dbf981_4_k_cu_20f2ebc3_200424cuda3std3__45__cpo5beginE - _ZN40_INTERNAL_24dbf981_4_k_cu_20f2ebc3_200424cuda3std6ranges3__45__cpo9iter_moveE)
_ZN40_INTERNAL_24dbf981_4_k_cu_20f2ebc3_200424cuda3std6ranges3__45__cpo9iter_moveE:
	.zero		1
	.type		_ZN40_INTERNAL_24dbf981_4_k_cu_20f2ebc3_200424cuda3std3__45__cpo5beginE,@object
	.size		_ZN40_INTERNAL_24dbf981_4_k_cu_20f2ebc3_200424cuda3std3__45__cpo5beginE,(_ZN40_INTERNAL_24dbf981_4_k_cu_20f2ebc3_200424cuda3std3__442_GLOBAL__N__24dbf981_4_k_cu_20f2ebc3_200426ignoreE - _ZN40_INTERNAL_24dbf981_4_k_cu_20f2ebc3_200424cuda3std3__45__cpo5beginE)
_ZN40_INTERNAL_24dbf981_4_k_cu_20f2ebc3_200424cuda3std3__45__cpo5beginE:
	.zero		1
	.type		_ZN40_INTERNAL_24dbf981_4_k_cu_20f2ebc3_200424cuda3std3__442_GLOBAL__N__24dbf981_4_k_cu_20f2ebc3_200426ignoreE,@object
	.size		_ZN40_INTERNAL_24dbf981_4_k_cu_20f2ebc3_200424cuda3std3__442_GLOBAL__N__24dbf981_4_k_cu_20f2ebc3_200426ignoreE,(_ZN40_INTERNAL_24dbf981_4_k_cu_20f2ebc3_200424cute7productE - _ZN40_INTERNAL_24dbf981_4_k_cu_20f2ebc3_200424cuda3std3__442_GLOBAL__N__24dbf981_4_k_cu_20f2ebc3_200426ignoreE)
_ZN40_INTERNAL_24dbf981_4_k_cu_20f2ebc3_200424cuda3std3__442_GLOBAL__N__24dbf981_4_k_cu_20f2ebc3_200426ignoreE:
	.zero		1
	.type		_ZN40_INTERNAL_24dbf981_4_k_cu_20f2ebc3_200424cute7productE,@object
	.size		_ZN40_INTERNAL_24dbf981_4_k_cu_20f2ebc3_200424cute7productE,(_ZN40_INTERNAL_24dbf981_4_k_cu_20f2ebc3_200424cuda3std3__45__cpo3endE - _ZN40_INTERNAL_24dbf981_4_k_cu_20f2ebc3_200424cute7productE)
_ZN40_INTERNAL_24dbf981_4_k_cu_20f2ebc3_200424cute7productE:
	.zero		1
	.type		_ZN40_INTERNAL_24dbf981_4_k_cu_20f2ebc3_200424cuda3std3__45__cpo3endE,@object
	.size		_ZN40_INTERNAL_24dbf981_4_k_cu_20f2ebc3_200424cuda3std3__45__cpo3endE,(_ZN40_INTERNAL_24dbf981_4_k_cu_20f2ebc3_200424cuda3std3__419piecewise_constructE - _ZN40_INTERNAL_24dbf981_4_k_cu_20f2ebc3_200424cuda3std3__45__cpo3endE)
_ZN40_INTERNAL_24dbf981_4_k_cu_20f2ebc3_200424cuda3std3__45__cpo3endE:
	.zero		1
	.type		_ZN40_INTERNAL_24dbf981_4_k_cu_20f2ebc3_200424cuda3std3__419piecewise_constructE,@object
	.size		_ZN40_INTERNAL_24dbf981_4_k_cu_20f2ebc3_200424cuda3std3__419piecewise_constructE,(_ZN40_INTERNAL_24dbf981_4_k_cu_20f2ebc3_200424cuda3std3__45__cpo4cendE - _ZN40_INTERNAL_24dbf981_4_k_cu_20f2ebc3_200424cuda3std3__419piecewise_constructE)
_ZN40_INTERNAL_24dbf981_4_k_cu_20f2ebc3_200424cuda3std3__419piecewise_constructE:
	.zero		1
	.type		_ZN40_INTERNAL_24dbf981_4_k_cu_20f2ebc3_200424cuda3std3__45__cpo4cendE,@object
	.size		_ZN40_INTERNAL_24dbf981_4_k_cu_20f2ebc3_200424cuda3std3__45__cpo4cendE,(_ZN40_INTERNAL_24dbf981_4_k_cu_20f2ebc3_200424cuda3std6ranges3__45__cpo4swapE - _ZN40_INTERNAL_24dbf981_4_k_cu_20f2ebc3_200424cuda3std3__45__cpo4cendE)
_ZN40_INTERNAL_24dbf981_4_k_cu_20f2ebc3_200424cuda3std3__45__cpo4cendE:
	.zero		1
	.type		_ZN40_INTERNAL_24dbf981_4_k_cu_20f2ebc3_200424cuda3std6ranges3__45__cpo4swapE,@object
	.size		_ZN40_INTERNAL_24dbf981_4_k_cu_20f2ebc3_200424cuda3std6ranges3__45__cpo4swapE,(.L_7 - _ZN40_INTERNAL_24dbf981_4_k_cu_20f2ebc3_200424cuda3std6ranges3__45__cpo4swapE)
_ZN40_INTERNAL_24dbf981_4_k_cu_20f2ebc3_200424cuda3std6ranges3__45__cpo4swapE:
	.zero		1
.L_7:


//--------------------- .nv.constant0._ZN7cutlass13device_kernelINS_4gemm6kernel13GemmUniversalIN4cute5tupleIJiiiiEEENS1_10collective13CollectiveMmaINS1_37MainloopSm90TmaGmmaWarpSpecializedFP8ILi5ENS5_IJNS4_1CILi1EEESB_SB_EEENS1_35KernelTmaWarpSpecializedCooperativeEEENS5_IJNSA_ILi128EEENSA_ILi64EEENSA_ILi32EEEEEENS_12float_e4m3_tENS5_IJlSB_lEEESJ_SK_NS4_8TiledMMAINS4_8MMA_AtomIJNS4_4SM904GMMA30MMA_64x64x32_F32E4M3E4M3_SS_TNILNSO_7ScaleInE1ELSQ_1EEEEEENS4_6LayoutINS5_IJNSA_ILi2EEESB_SB_EEENS5_IJSB_NSA_ILi0EEESW_EEEEENS5_IJNS4_10UnderscoreESZ_SZ_EEEEENS4_13SM90_TMA_LOADENS4_14ComposedLayoutINS4_7SwizzleILi1ELi4ELi3EEENS4_18smem_ptr_flag_bitsILi8EEENST_INS5_IJNSA_ILi8EEESH_EEENS5_IJSH_SB_EEEEEEEvNS4_8identityES12_S1C_vS1D_EENS_8epilogue10collective6detail29Sm90TmaWarpSpecializedAdapterINS1G_15DefaultEpilogueISJ_SK_SK_NS1F_6thread17LinearCombinationISJ_Li1EffLNS1K_9ScaleType4KindE0ELNS_15FloatRoundStyleE2ESJ_EENS1_15EpilogueDefaultEEEEEvvEEEEvNT_6ParamsE --------------------------
	.section	.nv.constant0._ZN7cutlass13device_kernelINS_4gemm6kernel13GemmUniversalIN4cute5tupleIJiiiiEEENS1_10collective13CollectiveMmaINS1_37MainloopSm90TmaGmmaWarpSpecializedFP8ILi5ENS5_IJNS4_1CILi1EEESB_SB_EEENS1_35KernelTmaWarpSpecializedCooperativeEEENS5_IJNSA_ILi128EEENSA_ILi64EEENSA_ILi32EEEEEENS_12float_e4m3_tENS5_IJlSB_lEEESJ_SK_NS4_8TiledMMAINS4_8MMA_AtomIJNS4_4SM904GMMA30MMA_64x64x32_F32E4M3E4M3_SS_TNILNSO_7ScaleInE1ELSQ_1EEEEEENS4_6LayoutINS5_IJNSA_ILi2EEESB_SB_EEENS5_IJSB_NSA_ILi0EEESW_EEEEENS5_IJNS4_10UnderscoreESZ_SZ_EEEEENS4_13SM90_TMA_LOADENS4_14ComposedLayoutINS4_7SwizzleILi1ELi4ELi3EEENS4_18smem_ptr_flag_bitsILi8EEENST_INS5_IJNSA_ILi8EEESH_EEENS5_IJSH_SB_EEEEEEEvNS4_8identityES12_S1C_vS1D_EENS_8epilogue10collective6detail29Sm90TmaWarpSpecializedAdapterINS1G_15DefaultEpilogueISJ_SK_SK_NS1F_6thread17LinearCombinationISJ_Li1EffLNS1K_9ScaleType4KindE0ELNS_15FloatRoundStyleE2ESJ_EENS1_15EpilogueDefaultEEEEEvvEEEEvNT_6ParamsE,"a",@progbits
	.sectionflags	@""
	.align	4
.nv.constant0._ZN7cutlass13device_kernelINS_4gemm6kernel13GemmUniversalIN4cute5tupleIJiiiiEEENS1_10collective13CollectiveMmaINS1_37MainloopSm90TmaGmmaWarpSpecializedFP8ILi5ENS5_IJNS4_1CILi1EEESB_SB_EEENS1_35KernelTmaWarpSpecializedCooperativeEEENS5_IJNSA_ILi128EEENSA_ILi64EEENSA_ILi32EEEEEENS_12float_e4m3_tENS5_IJlSB_lEEESJ_SK_NS4_8TiledMMAINS4_8MMA_AtomIJNS4_4SM904GMMA30MMA_64x64x32_F32E4M3E4M3_SS_TNILNSO_7ScaleInE1ELSQ_1EEEEEENS4_6LayoutINS5_IJNSA_ILi2EEESB_SB_EEENS5_IJSB_NSA_ILi0EEESW_EEEEENS5_IJNS4_10UnderscoreESZ_SZ_EEEEENS4_13SM90_TMA_LOADENS4_14ComposedLayoutINS4_7SwizzleILi1ELi4ELi3EEENS4_18smem_ptr_flag_bitsILi8EEENST_INS5_IJNSA_ILi8EEESH_EEENS5_IJSH_SB_EEEEEEEvNS4_8identityES12_S1C_vS1D_EENS_8epilogue10collective6detail29Sm90TmaWarpSpecializedAdapterINS1G_15DefaultEpilogueISJ_SK_SK_NS1F_6thread17LinearCombinationISJ_Li1EffLNS1K_9ScaleType4KindE0ELNS_15FloatRoundStyleE2ESJ_EENS1_15EpilogueDefaultEEEEEvvEEEEvNT_6ParamsE:
	.zero		1664


//--------------------- SYMBOLS --------------------------

	.type		.nv.reservedSmem.offset0,@object
	.size		.nv.reservedSmem.offset0,0x4
